//
// Generated by NVIDIA NVVM Compiler
//
// Compiler Build ID: CL-36424714
// Cuda compilation tools, release 13.0, V13.0.88
// Based on NVVM 20.0.0
//

.version 9.0
.target sm_100
.address_size 64

	// .globl	_Z23integrateOnSphereKernelPKfiiiPfffffii10InterpMode
.global .align 4 .b8 __cudart_i2opi_f[24] = {65, 144, 67, 60, 153, 149, 98, 219, 192, 221, 52, 245, 209, 87, 39, 252, 41, 21, 68, 78, 110, 131, 249, 162};

.visible .entry _Z23integrateOnSphereKernelPKfiiiPfffffii10InterpMode(
	.param .u64 .ptr .align 1 _Z23integrateOnSphereKernelPKfiiiPfffffii10InterpMode_param_0,
	.param .u32 _Z23integrateOnSphereKernelPKfiiiPfffffii10InterpMode_param_1,
	.param .u32 _Z23integrateOnSphereKernelPKfiiiPfffffii10InterpMode_param_2,
	.param .u32 _Z23integrateOnSphereKernelPKfiiiPfffffii10InterpMode_param_3,
	.param .u64 .ptr .align 1 _Z23integrateOnSphereKernelPKfiiiPfffffii10InterpMode_param_4,
	.param .f32 _Z23integrateOnSphereKernelPKfiiiPfffffii10InterpMode_param_5,
	.param .f32 _Z23integrateOnSphereKernelPKfiiiPfffffii10InterpMode_param_6,
	.param .f32 _Z23integrateOnSphereKernelPKfiiiPfffffii10InterpMode_param_7,
	.param .f32 _Z23integrateOnSphereKernelPKfiiiPfffffii10InterpMode_param_8,
	.param .u32 _Z23integrateOnSphereKernelPKfiiiPfffffii10InterpMode_param_9,
	.param .u32 _Z23integrateOnSphereKernelPKfiiiPfffffii10InterpMode_param_10,
	.param .u32 _Z23integrateOnSphereKernelPKfiiiPfffffii10InterpMode_param_11
)
{
	.local .align 4 .b8 	__local_depot0[28];
	.reg .b64 	%SP;
	.reg .b64 	%SPL;
	.reg .pred 	%p<118>;
	.reg .b32 	%r<279>;
	.reg .b32 	%f<225>;
	.reg .b64 	%rd<128>;
	.reg .b64 	%fd<27>;

	mov.u64 	%SPL, __local_depot0;
	ld.param.u64 	%rd50, [_Z23integrateOnSphereKernelPKfiiiPfffffii10InterpMode_param_0];
	ld.param.u32 	%r85, [_Z23integrateOnSphereKernelPKfiiiPfffffii10InterpMode_param_1];
	ld.param.u32 	%r86, [_Z23integrateOnSphereKernelPKfiiiPfffffii10InterpMode_param_2];
	ld.param.u32 	%r87, [_Z23integrateOnSphereKernelPKfiiiPfffffii10InterpMode_param_3];
	ld.param.u32 	%r88, [_Z23integrateOnSphereKernelPKfiiiPfffffii10InterpMode_param_9];
	ld.param.u32 	%r89, [_Z23integrateOnSphereKernelPKfiiiPfffffii10InterpMode_param_10];
	cvta.to.global.u64 	%rd1, %rd50;
	add.u64 	%rd2, %SPL, 0;
	mov.u32 	%r91, %ctaid.x;
	mov.u32 	%r92, %ntid.x;
	mov.u32 	%r93, %tid.x;
	mad.lo.s32 	%r1, %r91, %r92, %r93;
	mul.lo.s32 	%r94, %r89, %r88;
	setp.ge.s32 	%p9, %r1, %r94;
	@%p9 bra 	$L__BB0_71;
	ld.param.u32 	%r251, [_Z23integrateOnSphereKernelPKfiiiPfffffii10InterpMode_param_10];
	ld.param.u32 	%r249, [_Z23integrateOnSphereKernelPKfiiiPfffffii10InterpMode_param_9];
	div.s32 	%r95, %r1, %r251;
	mul.lo.s32 	%r96, %r95, %r251;
	sub.s32 	%r97, %r1, %r96;
	cvt.rn.f32.s32 	%f55, %r95;
	add.f32 	%f56, %f55, 0f3F000000;
	cvt.f64.f32 	%fd1, %f56;
	mul.f64 	%fd2, %fd1, 0d400921FB54442D18;
	cvt.rn.f64.s32 	%fd3, %r249;
	div.rn.f64 	%fd4, %fd2, %fd3;
	cvt.rn.f32.f64 	%f1, %fd4;
	cvt.rn.f32.s32 	%f57, %r97;
	add.f32 	%f58, %f57, 0f3F000000;
	cvt.f64.f32 	%fd5, %f58;
	mul.f64 	%fd6, %fd5, 0d401921FB54442D18;
	cvt.rn.f64.s32 	%fd7, %r251;
	div.rn.f64 	%fd8, %fd6, %fd7;
	cvt.rn.f32.f64 	%f2, %fd8;
	mul.f32 	%f59, %f1, 0f3F22F983;
	cvt.rni.s32.f32 	%r278, %f59;
	cvt.rn.f32.s32 	%f60, %r278;
	fma.rn.f32 	%f61, %f60, 0fBFC90FDA, %f1;
	fma.rn.f32 	%f62, %f60, 0fB3A22168, %f61;
	fma.rn.f32 	%f224, %f60, 0fA7C234C5, %f62;
	abs.f32 	%f4, %f1;
	setp.ltu.f32 	%p10, %f4, 0f47CE4780;
	mov.u32 	%r258, %r278;
	mov.f32 	%f210, %f224;
	@%p10 bra 	$L__BB0_9;
	setp.neu.f32 	%p11, %f4, 0f7F800000;
	@%p11 bra 	$L__BB0_4;
	mov.f32 	%f65, 0f00000000;
	mul.rn.f32 	%f210, %f1, %f65;
	mov.b32 	%r258, 0;
	bra.uni 	$L__BB0_9;
$L__BB0_4:
	mov.b32 	%r3, %f1;
	mov.b64 	%rd112, 0;
	mov.b32 	%r255, 0;
	mov.u64 	%rd110, __cudart_i2opi_f;
	shl.b32 	%r100, %r3, 8;
	or.b32  	%r101, %r100, -2147483648;
	mov.u64 	%rd111, %rd2;
$L__BB0_5:
	.pragma "nounroll";
	ld.global.nc.u32 	%r99, [%rd110];
	mad.wide.u32 	%rd54, %r99, %r101, %rd112;
	shr.u64 	%rd112, %rd54, 32;
	st.local.u32 	[%rd111], %rd54;
	add.s32 	%r255, %r255, 1;
	add.s64 	%rd111, %rd111, 4;
	add.s64 	%rd110, %rd110, 4;
	setp.ne.s32 	%p12, %r255, 6;
	@%p12 bra 	$L__BB0_5;
	shr.u32 	%r102, %r3, 23;
	st.local.u32 	[%rd2+24], %rd112;
	and.b32  	%r6, %r102, 31;
	and.b32  	%r103, %r102, 224;
	add.s32 	%r104, %r103, -128;
	shr.u32 	%r105, %r104, 5;
	mul.wide.u32 	%rd55, %r105, 4;
	sub.s64 	%rd9, %rd2, %rd55;
	ld.local.u32 	%r256, [%rd9+24];
	ld.local.u32 	%r257, [%rd9+20];
	setp.eq.s32 	%p13, %r6, 0;
	@%p13 bra 	$L__BB0_8;
	shf.l.wrap.b32 	%r256, %r257, %r256, %r6;
	ld.local.u32 	%r106, [%rd9+16];
	shf.l.wrap.b32 	%r257, %r106, %r257, %r6;
$L__BB0_8:
	shr.u32 	%r107, %r256, 30;
	shf.l.wrap.b32 	%r108, %r257, %r256, 2;
	shl.b32 	%r109, %r257, 2;
	shr.u32 	%r110, %r108, 31;
	add.s32 	%r111, %r110, %r107;
	neg.s32 	%r112, %r111;
	setp.lt.s32 	%p14, %r3, 0;
	selp.b32 	%r258, %r112, %r111, %p14;
	xor.b32  	%r113, %r108, %r3;
	shr.s32 	%r114, %r108, 31;
	xor.b32  	%r115, %r114, %r108;
	xor.b32  	%r116, %r114, %r109;
	cvt.u64.u32 	%rd56, %r115;
	shl.b64 	%rd57, %rd56, 32;
	cvt.u64.u32 	%rd58, %r116;
	or.b64  	%rd59, %rd57, %rd58;
	cvt.rn.f64.s64 	%fd9, %rd59;
	mul.f64 	%fd10, %fd9, 0d3BF921FB54442D19;
	cvt.rn.f32.f64 	%f63, %fd10;
	neg.f32 	%f64, %f63;
	setp.lt.s32 	%p15, %r113, 0;
	selp.f32 	%f210, %f64, %f63, %p15;
$L__BB0_9:
	mul.rn.f32 	%f66, %f210, %f210;
	and.b32  	%r118, %r258, 1;
	setp.eq.b32 	%p16, %r118, 1;
	selp.f32 	%f67, 0f3F800000, %f210, %p16;
	fma.rn.f32 	%f68, %f66, %f67, 0f00000000;
	fma.rn.f32 	%f69, %f66, 0f37CBAC00, 0fBAB607ED;
	selp.f32 	%f70, %f69, 0fB94D4153, %p16;
	selp.f32 	%f71, 0f3D2AAABB, 0f3C0885E4, %p16;
	fma.rn.f32 	%f72, %f70, %f66, %f71;
	selp.f32 	%f73, 0fBEFFFFFF, 0fBE2AAAA8, %p16;
	fma.rn.f32 	%f74, %f72, %f66, %f73;
	fma.rn.f32 	%f75, %f74, %f68, %f67;
	and.b32  	%r119, %r258, 2;
	setp.eq.s32 	%p17, %r119, 0;
	mov.f32 	%f76, 0f00000000;
	sub.f32 	%f77, %f76, %f75;
	selp.f32 	%f8, %f75, %f77, %p17;
	mul.f32 	%f78, %f2, 0f3F22F983;
	cvt.rni.s32.f32 	%r270, %f78;
	cvt.rn.f32.s32 	%f79, %r270;
	fma.rn.f32 	%f80, %f79, 0fBFC90FDA, %f2;
	fma.rn.f32 	%f81, %f79, 0fB3A22168, %f80;
	fma.rn.f32 	%f213, %f79, 0fA7C234C5, %f81;
	abs.f32 	%f10, %f2;
	setp.ltu.f32 	%p18, %f10, 0f47CE4780;
	mov.u32 	%r262, %r270;
	mov.f32 	%f211, %f213;
	@%p18 bra 	$L__BB0_17;
	setp.neu.f32 	%p19, %f10, 0f7F800000;
	@%p19 bra 	$L__BB0_12;
	mov.f32 	%f84, 0f00000000;
	mul.rn.f32 	%f211, %f2, %f84;
	mov.b32 	%r262, 0;
	bra.uni 	$L__BB0_17;
$L__BB0_12:
	mov.b32 	%r16, %f2;
	mov.b64 	%rd115, 0;
	mov.b32 	%r259, 0;
	mov.u64 	%rd113, __cudart_i2opi_f;
	shl.b32 	%r122, %r16, 8;
	or.b32  	%r123, %r122, -2147483648;
	mov.u64 	%rd114, %rd2;
$L__BB0_13:
	.pragma "nounroll";
	ld.global.nc.u32 	%r121, [%rd113];
	mad.wide.u32 	%rd62, %r121, %r123, %rd115;
	shr.u64 	%rd115, %rd62, 32;
	st.local.u32 	[%rd114], %rd62;
	add.s32 	%r259, %r259, 1;
	add.s64 	%rd114, %rd114, 4;
	add.s64 	%rd113, %rd113, 4;
	setp.ne.s32 	%p20, %r259, 6;
	@%p20 bra 	$L__BB0_13;
	shr.u32 	%r124, %r16, 23;
	st.local.u32 	[%rd2+24], %rd115;
	and.b32  	%r19, %r124, 31;
	and.b32  	%r125, %r124, 224;
	add.s32 	%r126, %r125, -128;
	shr.u32 	%r127, %r126, 5;
	mul.wide.u32 	%rd63, %r127, 4;
	sub.s64 	%rd16, %rd2, %rd63;
	ld.local.u32 	%r260, [%rd16+24];
	ld.local.u32 	%r261, [%rd16+20];
	setp.eq.s32 	%p21, %r19, 0;
	@%p21 bra 	$L__BB0_16;
	shf.l.wrap.b32 	%r260, %r261, %r260, %r19;
	ld.local.u32 	%r128, [%rd16+16];
	shf.l.wrap.b32 	%r261, %r128, %r261, %r19;
$L__BB0_16:
	shr.u32 	%r129, %r260, 30;
	shf.l.wrap.b32 	%r130, %r261, %r260, 2;
	shl.b32 	%r131, %r261, 2;
	shr.u32 	%r132, %r130, 31;
	add.s32 	%r133, %r132, %r129;
	neg.s32 	%r134, %r133;
	setp.lt.s32 	%p22, %r16, 0;
	selp.b32 	%r262, %r134, %r133, %p22;
	xor.b32  	%r135, %r130, %r16;
	shr.s32 	%r136, %r130, 31;
	xor.b32  	%r137, %r136, %r130;
	xor.b32  	%r138, %r136, %r131;
	cvt.u64.u32 	%rd64, %r137;
	shl.b64 	%rd65, %rd64, 32;
	cvt.u64.u32 	%rd66, %r138;
	or.b64  	%rd67, %rd65, %rd66;
	cvt.rn.f64.s64 	%fd11, %rd67;
	mul.f64 	%fd12, %fd11, 0d3BF921FB54442D19;
	cvt.rn.f32.f64 	%f82, %fd12;
	neg.f32 	%f83, %f82;
	setp.lt.s32 	%p23, %r135, 0;
	selp.f32 	%f211, %f83, %f82, %p23;
$L__BB0_17:
	ld.param.f32 	%f206, [_Z23integrateOnSphereKernelPKfiiiPfffffii10InterpMode_param_8];
	ld.param.f32 	%f203, [_Z23integrateOnSphereKernelPKfiiiPfffffii10InterpMode_param_5];
	setp.ltu.f32 	%p24, %f4, 0f47CE4780;
	add.s32 	%r140, %r262, 1;
	mul.rn.f32 	%f85, %f211, %f211;
	and.b32  	%r141, %r262, 1;
	setp.eq.b32 	%p25, %r141, 1;
	selp.f32 	%f86, %f211, 0f3F800000, %p25;
	fma.rn.f32 	%f87, %f85, %f86, 0f00000000;
	fma.rn.f32 	%f88, %f85, 0f37CBAC00, 0fBAB607ED;
	selp.f32 	%f89, 0fB94D4153, %f88, %p25;
	selp.f32 	%f90, 0f3C0885E4, 0f3D2AAABB, %p25;
	fma.rn.f32 	%f91, %f89, %f85, %f90;
	selp.f32 	%f92, 0fBE2AAAA8, 0fBEFFFFFF, %p25;
	fma.rn.f32 	%f93, %f91, %f85, %f92;
	fma.rn.f32 	%f94, %f93, %f87, %f86;
	and.b32  	%r142, %r140, 2;
	setp.eq.s32 	%p26, %r142, 0;
	mov.f32 	%f95, 0f00000000;
	sub.f32 	%f96, %f95, %f94;
	selp.f32 	%f97, %f94, %f96, %p26;
	mul.f32 	%f98, %f206, %f8;
	fma.rn.f32 	%f14, %f98, %f97, %f203;
	mov.u32 	%r266, %r278;
	mov.f32 	%f212, %f224;
	@%p24 bra 	$L__BB0_25;
	setp.neu.f32 	%p27, %f4, 0f7F800000;
	@%p27 bra 	$L__BB0_20;
	mov.f32 	%f101, 0f00000000;
	mul.rn.f32 	%f212, %f1, %f101;
	mov.b32 	%r266, 0;
	bra.uni 	$L__BB0_25;
$L__BB0_20:
	mov.b32 	%r28, %f1;
	mov.b64 	%rd118, 0;
	mov.b32 	%r263, 0;
	mov.u64 	%rd116, __cudart_i2opi_f;
	shl.b32 	%r145, %r28, 8;
	or.b32  	%r146, %r145, -2147483648;
	mov.u64 	%rd117, %rd2;
$L__BB0_21:
	.pragma "nounroll";
	ld.global.nc.u32 	%r144, [%rd116];
	mad.wide.u32 	%rd70, %r144, %r146, %rd118;
	shr.u64 	%rd118, %rd70, 32;
	st.local.u32 	[%rd117], %rd70;
	add.s32 	%r263, %r263, 1;
	add.s64 	%rd117, %rd117, 4;
	add.s64 	%rd116, %rd116, 4;
	setp.ne.s32 	%p28, %r263, 6;
	@%p28 bra 	$L__BB0_21;
	shr.u32 	%r147, %r28, 23;
	st.local.u32 	[%rd2+24], %rd118;
	and.b32  	%r31, %r147, 31;
	and.b32  	%r148, %r147, 224;
	add.s32 	%r149, %r148, -128;
	shr.u32 	%r150, %r149, 5;
	mul.wide.u32 	%rd71, %r150, 4;
	sub.s64 	%rd23, %rd2, %rd71;
	ld.local.u32 	%r264, [%rd23+24];
	ld.local.u32 	%r265, [%rd23+20];
	setp.eq.s32 	%p29, %r31, 0;
	@%p29 bra 	$L__BB0_24;
	shf.l.wrap.b32 	%r264, %r265, %r264, %r31;
	ld.local.u32 	%r151, [%rd23+16];
	shf.l.wrap.b32 	%r265, %r151, %r265, %r31;
$L__BB0_24:
	shr.u32 	%r152, %r264, 30;
	shf.l.wrap.b32 	%r153, %r265, %r264, 2;
	shl.b32 	%r154, %r265, 2;
	shr.u32 	%r155, %r153, 31;
	add.s32 	%r156, %r155, %r152;
	neg.s32 	%r157, %r156;
	setp.lt.s32 	%p30, %r28, 0;
	selp.b32 	%r266, %r157, %r156, %p30;
	xor.b32  	%r158, %r153, %r28;
	shr.s32 	%r159, %r153, 31;
	xor.b32  	%r160, %r159, %r153;
	xor.b32  	%r161, %r159, %r154;
	cvt.u64.u32 	%rd72, %r160;
	shl.b64 	%rd73, %rd72, 32;
	cvt.u64.u32 	%rd74, %r161;
	or.b64  	%rd75, %rd73, %rd74;
	cvt.rn.f64.s64 	%fd13, %rd75;
	mul.f64 	%fd14, %fd13, 0d3BF921FB54442D19;
	cvt.rn.f32.f64 	%f99, %fd14;
	neg.f32 	%f100, %f99;
	setp.lt.s32 	%p31, %r158, 0;
	selp.f32 	%f212, %f100, %f99, %p31;
$L__BB0_25:
	setp.ltu.f32 	%p32, %f10, 0f47CE4780;
	mul.rn.f32 	%f102, %f212, %f212;
	and.b32  	%r163, %r266, 1;
	setp.eq.b32 	%p33, %r163, 1;
	selp.f32 	%f103, 0f3F800000, %f212, %p33;
	fma.rn.f32 	%f104, %f102, %f103, 0f00000000;
	fma.rn.f32 	%f105, %f102, 0f37CBAC00, 0fBAB607ED;
	selp.f32 	%f106, %f105, 0fB94D4153, %p33;
	selp.f32 	%f107, 0f3D2AAABB, 0f3C0885E4, %p33;
	fma.rn.f32 	%f108, %f106, %f102, %f107;
	selp.f32 	%f109, 0fBEFFFFFF, 0fBE2AAAA8, %p33;
	fma.rn.f32 	%f110, %f108, %f102, %f109;
	fma.rn.f32 	%f111, %f110, %f104, %f103;
	and.b32  	%r164, %r266, 2;
	setp.eq.s32 	%p34, %r164, 0;
	mov.f32 	%f112, 0f00000000;
	sub.f32 	%f113, %f112, %f111;
	selp.f32 	%f18, %f111, %f113, %p34;
	@%p32 bra 	$L__BB0_33;
	setp.neu.f32 	%p35, %f10, 0f7F800000;
	@%p35 bra 	$L__BB0_28;
	mov.f32 	%f116, 0f00000000;
	mul.rn.f32 	%f213, %f2, %f116;
	mov.b32 	%r270, 0;
	bra.uni 	$L__BB0_33;
$L__BB0_28:
	mov.b32 	%r40, %f2;
	mov.b64 	%rd121, 0;
	mov.b32 	%r267, 0;
	mov.u64 	%rd119, __cudart_i2opi_f;
	shl.b32 	%r167, %r40, 8;
	or.b32  	%r168, %r167, -2147483648;
	mov.u64 	%rd120, %rd2;
$L__BB0_29:
	.pragma "nounroll";
	ld.global.nc.u32 	%r166, [%rd119];
	mad.wide.u32 	%rd78, %r166, %r168, %rd121;
	shr.u64 	%rd121, %rd78, 32;
	st.local.u32 	[%rd120], %rd78;
	add.s32 	%r267, %r267, 1;
	add.s64 	%rd120, %rd120, 4;
	add.s64 	%rd119, %rd119, 4;
	setp.ne.s32 	%p36, %r267, 6;
	@%p36 bra 	$L__BB0_29;
	shr.u32 	%r169, %r40, 23;
	st.local.u32 	[%rd2+24], %rd121;
	and.b32  	%r43, %r169, 31;
	and.b32  	%r170, %r169, 224;
	add.s32 	%r171, %r170, -128;
	shr.u32 	%r172, %r171, 5;
	mul.wide.u32 	%rd79, %r172, 4;
	sub.s64 	%rd30, %rd2, %rd79;
	ld.local.u32 	%r268, [%rd30+24];
	ld.local.u32 	%r269, [%rd30+20];
	setp.eq.s32 	%p37, %r43, 0;
	@%p37 bra 	$L__BB0_32;
	shf.l.wrap.b32 	%r268, %r269, %r268, %r43;
	ld.local.u32 	%r173, [%rd30+16];
	shf.l.wrap.b32 	%r269, %r173, %r269, %r43;
$L__BB0_32:
	shr.u32 	%r174, %r268, 30;
	shf.l.wrap.b32 	%r175, %r269, %r268, 2;
	shl.b32 	%r176, %r269, 2;
	shr.u32 	%r177, %r175, 31;
	add.s32 	%r178, %r177, %r174;
	neg.s32 	%r179, %r178;
	setp.lt.s32 	%p38, %r40, 0;
	selp.b32 	%r270, %r179, %r178, %p38;
	xor.b32  	%r180, %r175, %r40;
	shr.s32 	%r181, %r175, 31;
	xor.b32  	%r182, %r181, %r175;
	xor.b32  	%r183, %r181, %r176;
	cvt.u64.u32 	%rd80, %r182;
	shl.b64 	%rd81, %rd80, 32;
	cvt.u64.u32 	%rd82, %r183;
	or.b64  	%rd83, %rd81, %rd82;
	cvt.rn.f64.s64 	%fd15, %rd83;
	mul.f64 	%fd16, %fd15, 0d3BF921FB54442D19;
	cvt.rn.f32.f64 	%f114, %fd16;
	neg.f32 	%f115, %f114;
	setp.lt.s32 	%p39, %r180, 0;
	selp.f32 	%f213, %f115, %f114, %p39;
$L__BB0_33:
	ld.param.f32 	%f207, [_Z23integrateOnSphereKernelPKfiiiPfffffii10InterpMode_param_8];
	ld.param.f32 	%f204, [_Z23integrateOnSphereKernelPKfiiiPfffffii10InterpMode_param_6];
	setp.ltu.f32 	%p40, %f4, 0f47CE4780;
	mul.rn.f32 	%f117, %f213, %f213;
	and.b32  	%r185, %r270, 1;
	setp.eq.b32 	%p41, %r185, 1;
	selp.f32 	%f118, 0f3F800000, %f213, %p41;
	fma.rn.f32 	%f119, %f117, %f118, 0f00000000;
	fma.rn.f32 	%f120, %f117, 0f37CBAC00, 0fBAB607ED;
	selp.f32 	%f121, %f120, 0fB94D4153, %p41;
	selp.f32 	%f122, 0f3D2AAABB, 0f3C0885E4, %p41;
	fma.rn.f32 	%f123, %f121, %f117, %f122;
	selp.f32 	%f124, 0fBEFFFFFF, 0fBE2AAAA8, %p41;
	fma.rn.f32 	%f125, %f123, %f117, %f124;
	fma.rn.f32 	%f126, %f125, %f119, %f118;
	and.b32  	%r186, %r270, 2;
	setp.eq.s32 	%p42, %r186, 0;
	mov.f32 	%f127, 0f00000000;
	sub.f32 	%f128, %f127, %f126;
	selp.f32 	%f129, %f126, %f128, %p42;
	mul.f32 	%f130, %f207, %f18;
	fma.rn.f32 	%f22, %f130, %f129, %f204;
	mov.u32 	%r274, %r278;
	mov.f32 	%f214, %f224;
	@%p40 bra 	$L__BB0_41;
	setp.neu.f32 	%p43, %f4, 0f7F800000;
	@%p43 bra 	$L__BB0_36;
	mov.f32 	%f133, 0f00000000;
	mul.rn.f32 	%f214, %f1, %f133;
	mov.b32 	%r274, 0;
	bra.uni 	$L__BB0_41;
$L__BB0_36:
	mov.b32 	%r52, %f1;
	mov.b64 	%rd124, 0;
	mov.b32 	%r271, 0;
	mov.u64 	%rd122, __cudart_i2opi_f;
	shl.b32 	%r189, %r52, 8;
	or.b32  	%r190, %r189, -2147483648;
	mov.u64 	%rd123, %rd2;
$L__BB0_37:
	.pragma "nounroll";
	ld.global.nc.u32 	%r188, [%rd122];
	mad.wide.u32 	%rd86, %r188, %r190, %rd124;
	shr.u64 	%rd124, %rd86, 32;
	st.local.u32 	[%rd123], %rd86;
	add.s32 	%r271, %r271, 1;
	add.s64 	%rd123, %rd123, 4;
	add.s64 	%rd122, %rd122, 4;
	setp.ne.s32 	%p44, %r271, 6;
	@%p44 bra 	$L__BB0_37;
	shr.u32 	%r191, %r52, 23;
	st.local.u32 	[%rd2+24], %rd124;
	and.b32  	%r55, %r191, 31;
	and.b32  	%r192, %r191, 224;
	add.s32 	%r193, %r192, -128;
	shr.u32 	%r194, %r193, 5;
	mul.wide.u32 	%rd87, %r194, 4;
	sub.s64 	%rd37, %rd2, %rd87;
	ld.local.u32 	%r272, [%rd37+24];
	ld.local.u32 	%r273, [%rd37+20];
	setp.eq.s32 	%p45, %r55, 0;
	@%p45 bra 	$L__BB0_40;
	shf.l.wrap.b32 	%r272, %r273, %r272, %r55;
	ld.local.u32 	%r195, [%rd37+16];
	shf.l.wrap.b32 	%r273, %r195, %r273, %r55;
$L__BB0_40:
	shr.u32 	%r196, %r272, 30;
	shf.l.wrap.b32 	%r197, %r273, %r272, 2;
	shl.b32 	%r198, %r273, 2;
	shr.u32 	%r199, %r197, 31;
	add.s32 	%r200, %r199, %r196;
	neg.s32 	%r201, %r200;
	setp.lt.s32 	%p46, %r52, 0;
	selp.b32 	%r274, %r201, %r200, %p46;
	xor.b32  	%r202, %r197, %r52;
	shr.s32 	%r203, %r197, 31;
	xor.b32  	%r204, %r203, %r197;
	xor.b32  	%r205, %r203, %r198;
	cvt.u64.u32 	%rd88, %r204;
	shl.b64 	%rd89, %rd88, 32;
	cvt.u64.u32 	%rd90, %r205;
	or.b64  	%rd91, %rd89, %rd90;
	cvt.rn.f64.s64 	%fd17, %rd91;
	mul.f64 	%fd18, %fd17, 0d3BF921FB54442D19;
	cvt.rn.f32.f64 	%f131, %fd18;
	neg.f32 	%f132, %f131;
	setp.lt.s32 	%p47, %r202, 0;
	selp.f32 	%f214, %f132, %f131, %p47;
$L__BB0_41:
	ld.param.u32 	%r253, [_Z23integrateOnSphereKernelPKfiiiPfffffii10InterpMode_param_11];
	ld.param.f32 	%f208, [_Z23integrateOnSphereKernelPKfiiiPfffffii10InterpMode_param_8];
	ld.param.f32 	%f205, [_Z23integrateOnSphereKernelPKfiiiPfffffii10InterpMode_param_7];
	add.s32 	%r207, %r274, 1;
	mul.rn.f32 	%f135, %f214, %f214;
	and.b32  	%r208, %r274, 1;
	setp.eq.b32 	%p48, %r208, 1;
	selp.f32 	%f136, %f214, 0f3F800000, %p48;
	fma.rn.f32 	%f137, %f135, %f136, 0f00000000;
	fma.rn.f32 	%f138, %f135, 0f37CBAC00, 0fBAB607ED;
	selp.f32 	%f139, 0fB94D4153, %f138, %p48;
	selp.f32 	%f140, 0f3C0885E4, 0f3D2AAABB, %p48;
	fma.rn.f32 	%f141, %f139, %f135, %f140;
	selp.f32 	%f142, 0fBE2AAAA8, 0fBEFFFFFF, %p48;
	fma.rn.f32 	%f143, %f141, %f135, %f142;
	fma.rn.f32 	%f144, %f143, %f137, %f136;
	and.b32  	%r209, %r207, 2;
	setp.eq.s32 	%p49, %r209, 0;
	mov.f32 	%f223, 0f00000000;
	sub.f32 	%f145, %f223, %f144;
	selp.f32 	%f146, %f144, %f145, %p49;
	fma.rn.f32 	%f26, %f208, %f146, %f205;
	setp.eq.s32 	%p50, %r253, 1;
	@%p50 bra 	$L__BB0_45;
	ld.param.u32 	%r254, [_Z23integrateOnSphereKernelPKfiiiPfffffii10InterpMode_param_11];
	setp.ne.s32 	%p51, %r254, 0;
	@%p51 bra 	$L__BB0_62;
	cvt.rni.s32.f32 	%r64, %f14;
	cvt.rni.s32.f32 	%r65, %f22;
	cvt.rni.s32.f32 	%r66, %f26;
	setp.gt.s32 	%p96, %r64, -1;
	setp.lt.s32 	%p97, %r64, %r85;
	and.pred  	%p98, %p96, %p97;
	setp.gt.s32 	%p99, %r65, -1;
	setp.lt.s32 	%p100, %r65, %r86;
	and.pred  	%p101, %p99, %p100;
	and.pred  	%p103, %p98, %p101;
	setp.gt.s32 	%p104, %r66, -1;
	setp.lt.s32 	%p105, %r66, %r87;
	and.pred  	%p106, %p104, %p105;
	and.pred  	%p108, %p103, %p106;
	not.pred 	%p109, %p108;
	@%p109 bra 	$L__BB0_62;
	mad.lo.s32 	%r226, %r66, %r86, %r65;
	mad.lo.s32 	%r227, %r226, %r85, %r64;
	mul.wide.s32 	%rd96, %r227, 4;
	add.s64 	%rd97, %rd1, %rd96;
	ld.global.f32 	%f223, [%rd97];
	bra.uni 	$L__BB0_62;
$L__BB0_45:
	cvt.rmi.f32.f32 	%f148, %f14;
	cvt.rzi.s32.f32 	%r67, %f148;
	cvt.rmi.f32.f32 	%f149, %f22;
	cvt.rzi.s32.f32 	%r68, %f149;
	cvt.rmi.f32.f32 	%f150, %f26;
	cvt.rzi.s32.f32 	%r69, %f150;
	setp.gt.s32 	%p52, %r67, -1;
	setp.lt.s32 	%p53, %r67, %r85;
	and.pred  	%p1, %p52, %p53;
	setp.gt.s32 	%p54, %r68, -1;
	setp.lt.s32 	%p55, %r68, %r86;
	and.pred  	%p2, %p54, %p55;
	and.pred  	%p3, %p1, %p2;
	setp.gt.s32 	%p57, %r69, -1;
	setp.lt.s32 	%p58, %r69, %r87;
	and.pred  	%p4, %p57, %p58;
	and.pred  	%p60, %p3, %p4;
	mul.lo.s32 	%r70, %r69, %r86;
	add.s32 	%r210, %r70, %r68;
	mad.lo.s32 	%r211, %r210, %r85, %r67;
	mul.wide.s32 	%rd92, %r211, 4;
	add.s64 	%rd38, %rd1, %rd92;
	mov.f32 	%f215, 0f00000000;
	not.pred 	%p61, %p60;
	@%p61 bra 	$L__BB0_47;
	ld.global.f32 	%f215, [%rd38];
$L__BB0_47:
	setp.lt.s32 	%p62, %r69, -1;
	not.pred 	%p63, %p3;
	or.pred  	%p64, %p63, %p62;
	add.s32 	%r212, %r69, 1;
	setp.ge.s32 	%p65, %r212, %r87;
	mad.lo.s32 	%r71, %r86, %r69, %r86;
	add.s32 	%r213, %r71, %r68;
	mad.lo.s32 	%r214, %r213, %r85, %r67;
	mul.wide.s32 	%rd93, %r214, 4;
	add.s64 	%rd39, %rd1, %rd93;
	mov.f32 	%f216, 0f00000000;
	or.pred  	%p66, %p64, %p65;
	@%p66 bra 	$L__BB0_49;
	ld.global.f32 	%f216, [%rd39];
$L__BB0_49:
	setp.gt.s32 	%p67, %r68, -2;
	and.pred  	%p68, %p1, %p67;
	add.s32 	%r215, %r68, 1;
	setp.lt.s32 	%p69, %r215, %r86;
	and.pred  	%p5, %p68, %p69;
	and.pred  	%p70, %p5, %p4;
	add.s32 	%r216, %r70, %r215;
	mad.lo.s32 	%r217, %r216, %r85, %r67;
	mul.wide.s32 	%rd94, %r217, 4;
	add.s64 	%rd40, %rd1, %rd94;
	mov.f32 	%f217, 0f00000000;
	not.pred 	%p71, %p70;
	@%p71 bra 	$L__BB0_51;
	ld.global.f32 	%f217, [%rd40];
$L__BB0_51:
	not.pred 	%p74, %p5;
	or.pred  	%p75, %p74, %p62;
	add.s32 	%r219, %r68, %r71;
	mad.lo.s32 	%r220, %r85, %r219, %r85;
	add.s32 	%r221, %r220, %r67;
	mul.wide.s32 	%rd95, %r221, 4;
	add.s64 	%rd41, %rd1, %rd95;
	mov.f32 	%f218, 0f00000000;
	or.pred  	%p76, %p75, %p65;
	@%p76 bra 	$L__BB0_53;
	ld.global.f32 	%f218, [%rd41];
$L__BB0_53:
	setp.gt.s32 	%p77, %r67, -2;
	add.s32 	%r222, %r67, 1;
	setp.lt.s32 	%p78, %r222, %r85;
	and.pred  	%p6, %p77, %p78;
	and.pred  	%p7, %p6, %p2;
	and.pred  	%p79, %p7, %p4;
	mov.f32 	%f219, 0f00000000;
	not.pred 	%p80, %p79;
	@%p80 bra 	$L__BB0_55;
	ld.global.f32 	%f219, [%rd38+4];
$L__BB0_55:
	add.s32 	%r223, %r69, 1;
	setp.ge.s32 	%p81, %r223, %r87;
	setp.lt.s32 	%p82, %r69, -1;
	not.pred 	%p83, %p7;
	or.pred  	%p84, %p83, %p82;
	mov.f32 	%f220, 0f00000000;
	or.pred  	%p85, %p84, %p81;
	@%p85 bra 	$L__BB0_57;
	ld.global.f32 	%f220, [%rd39+4];
$L__BB0_57:
	add.s32 	%r224, %r68, 1;
	setp.lt.s32 	%p86, %r224, %r86;
	setp.gt.s32 	%p87, %r68, -2;
	and.pred  	%p88, %p6, %p87;
	and.pred  	%p8, %p88, %p86;
	and.pred  	%p89, %p8, %p4;
	mov.f32 	%f221, 0f00000000;
	not.pred 	%p90, %p89;
	@%p90 bra 	$L__BB0_59;
	ld.global.f32 	%f221, [%rd40+4];
$L__BB0_59:
	setp.ge.s32 	%p91, %r223, %r87;
	setp.lt.s32 	%p92, %r69, -1;
	not.pred 	%p93, %p8;
	or.pred  	%p94, %p93, %p92;
	mov.f32 	%f222, 0f00000000;
	or.pred  	%p95, %p94, %p91;
	@%p95 bra 	$L__BB0_61;
	ld.global.f32 	%f222, [%rd41+4];
$L__BB0_61:
	cvt.rn.f32.s32 	%f158, %r67;
	sub.f32 	%f159, %f14, %f158;
	cvt.rn.f32.s32 	%f160, %r68;
	sub.f32 	%f161, %f22, %f160;
	cvt.rn.f32.s32 	%f162, %r69;
	sub.f32 	%f163, %f26, %f162;
	mov.f32 	%f164, 0f3F800000;
	sub.f32 	%f165, %f164, %f159;
	mul.f32 	%f166, %f159, %f219;
	fma.rn.f32 	%f167, %f165, %f215, %f166;
	mul.f32 	%f168, %f159, %f220;
	fma.rn.f32 	%f169, %f165, %f216, %f168;
	mul.f32 	%f170, %f159, %f221;
	fma.rn.f32 	%f171, %f165, %f217, %f170;
	mul.f32 	%f172, %f159, %f222;
	fma.rn.f32 	%f173, %f165, %f218, %f172;
	sub.f32 	%f174, %f164, %f161;
	mul.f32 	%f175, %f161, %f171;
	fma.rn.f32 	%f176, %f174, %f167, %f175;
	mul.f32 	%f177, %f161, %f173;
	fma.rn.f32 	%f178, %f174, %f169, %f177;
	sub.f32 	%f179, %f164, %f163;
	mul.f32 	%f180, %f163, %f178;
	fma.rn.f32 	%f223, %f179, %f176, %f180;
$L__BB0_62:
	ld.param.u32 	%r252, [_Z23integrateOnSphereKernelPKfiiiPfffffii10InterpMode_param_10];
	ld.param.u32 	%r250, [_Z23integrateOnSphereKernelPKfiiiPfffffii10InterpMode_param_9];
	setp.ltu.f32 	%p110, %f4, 0f47CE4780;
	cvt.rn.f64.s32 	%fd19, %r250;
	mov.f64 	%fd20, 0d400921FB54442D18;
	div.rn.f64 	%fd21, %fd20, %fd19;
	cvt.rn.f32.f64 	%f46, %fd21;
	cvt.rn.f64.s32 	%fd22, %r252;
	mov.f64 	%fd23, 0d401921FB54442D18;
	div.rn.f64 	%fd24, %fd23, %fd22;
	cvt.rn.f32.f64 	%f47, %fd24;
	@%p110 bra 	$L__BB0_70;
	setp.neu.f32 	%p111, %f4, 0f7F800000;
	@%p111 bra 	$L__BB0_65;
	mov.f32 	%f184, 0f00000000;
	mul.rn.f32 	%f224, %f1, %f184;
	mov.b32 	%r278, 0;
	bra.uni 	$L__BB0_70;
$L__BB0_65:
	mov.b32 	%r72, %f1;
	shl.b32 	%r229, %r72, 8;
	or.b32  	%r73, %r229, -2147483648;
	mov.b64 	%rd127, 0;
	mov.b32 	%r275, 0;
	mov.u64 	%rd125, __cudart_i2opi_f;
	mov.u64 	%rd126, %rd2;
$L__BB0_66:
	.pragma "nounroll";
	ld.global.nc.u32 	%r230, [%rd125];
	mad.wide.u32 	%rd100, %r230, %r73, %rd127;
	shr.u64 	%rd127, %rd100, 32;
	st.local.u32 	[%rd126], %rd100;
	add.s32 	%r275, %r275, 1;
	add.s64 	%rd126, %rd126, 4;
	add.s64 	%rd125, %rd125, 4;
	setp.ne.s32 	%p112, %r275, 6;
	@%p112 bra 	$L__BB0_66;
	shr.u32 	%r231, %r72, 23;
	st.local.u32 	[%rd2+24], %rd127;
	and.b32  	%r76, %r231, 31;
	and.b32  	%r232, %r231, 224;
	add.s32 	%r233, %r232, -128;
	shr.u32 	%r234, %r233, 5;
	mul.wide.u32 	%rd101, %r234, 4;
	sub.s64 	%rd48, %rd2, %rd101;
	ld.local.u32 	%r276, [%rd48+24];
	ld.local.u32 	%r277, [%rd48+20];
	setp.eq.s32 	%p113, %r76, 0;
	@%p113 bra 	$L__BB0_69;
	shf.l.wrap.b32 	%r276, %r277, %r276, %r76;
	ld.local.u32 	%r235, [%rd48+16];
	shf.l.wrap.b32 	%r277, %r235, %r277, %r76;
$L__BB0_69:
	shr.u32 	%r236, %r276, 30;
	shf.l.wrap.b32 	%r237, %r277, %r276, 2;
	shl.b32 	%r238, %r277, 2;
	shr.u32 	%r239, %r237, 31;
	add.s32 	%r240, %r239, %r236;
	neg.s32 	%r241, %r240;
	setp.lt.s32 	%p114, %r72, 0;
	selp.b32 	%r278, %r241, %r240, %p114;
	xor.b32  	%r242, %r237, %r72;
	shr.s32 	%r243, %r237, 31;
	xor.b32  	%r244, %r243, %r237;
	xor.b32  	%r245, %r243, %r238;
	cvt.u64.u32 	%rd102, %r244;
	shl.b64 	%rd103, %rd102, 32;
	cvt.u64.u32 	%rd104, %r245;
	or.b64  	%rd105, %rd103, %rd104;
	cvt.rn.f64.s64 	%fd25, %rd105;
	mul.f64 	%fd26, %fd25, 0d3BF921FB54442D19;
	cvt.rn.f32.f64 	%f182, %fd26;
	neg.f32 	%f183, %f182;
	setp.lt.s32 	%p115, %r242, 0;
	selp.f32 	%f224, %f183, %f182, %p115;
$L__BB0_70:
	ld.param.f32 	%f209, [_Z23integrateOnSphereKernelPKfiiiPfffffii10InterpMode_param_8];
	ld.param.u64 	%rd109, [_Z23integrateOnSphereKernelPKfiiiPfffffii10InterpMode_param_4];
	mul.rn.f32 	%f185, %f224, %f224;
	and.b32  	%r247, %r278, 1;
	setp.eq.b32 	%p116, %r247, 1;
	selp.f32 	%f186, 0f3F800000, %f224, %p116;
	fma.rn.f32 	%f187, %f185, %f186, 0f00000000;
	fma.rn.f32 	%f188, %f185, 0f37CBAC00, 0fBAB607ED;
	selp.f32 	%f189, %f188, 0fB94D4153, %p116;
	selp.f32 	%f190, 0f3D2AAABB, 0f3C0885E4, %p116;
	fma.rn.f32 	%f191, %f189, %f185, %f190;
	selp.f32 	%f192, 0fBEFFFFFF, 0fBE2AAAA8, %p116;
	fma.rn.f32 	%f193, %f191, %f185, %f192;
	fma.rn.f32 	%f194, %f193, %f187, %f186;
	and.b32  	%r248, %r278, 2;
	setp.eq.s32 	%p117, %r248, 0;
	mov.f32 	%f195, 0f00000000;
	sub.f32 	%f196, %f195, %f194;
	selp.f32 	%f197, %f194, %f196, %p117;
	mul.f32 	%f198, %f209, %f209;
	mul.f32 	%f199, %f198, %f197;
	mul.f32 	%f200, %f199, %f46;
	mul.f32 	%f201, %f200, %f47;
	mul.f32 	%f202, %f223, %f201;
	cvta.to.global.u64 	%rd106, %rd109;
	mul.wide.s32 	%rd107, %r1, 4;
	add.s64 	%rd108, %rd106, %rd107;
	st.global.f32 	[%rd108], %f202;
$L__BB0_71:
	ret;

}


// ===== COMPILED SASS (sm_100) =====

	.target	sm_100

	.elftype	@"ET_EXEC"


//--------------------- .note.nv.tkinfo           --------------------------
	.section	.note.nv.tkinfo,"",@"SHT_NOTE"
	.sectionflags	@"SHF_NOTE_NV_TKINFO"
	.tkinfo
        /*0018*/ 	.word	0x00000002
        /*0030*/ 	.string	""
        /*0030*/ 	.string	"ptxas"
        /*0030*/ 	.string	"Cuda compilation tools, release 13.0, V13.0.88"
        /*0030*/ 	.string	"Build cuda_13.0.r13.0/compiler.36424714_0"
        /*0030*/ 	.string	"-arch sm_100 -m 64 "



//--------------------- .note.nv.cuinfo           --------------------------
	.section	.note.nv.cuinfo,"",@"SHT_NOTE"
	.sectionflags	@"SHF_NOTE_NV_CUINFO"
        /*0018*/ 	.short	0x0002
        /*001a*/ 	.short	0x0064
        /*001c*/ 	.short	0x0082
	.zero		2


//--------------------- .nv.info                  --------------------------
	.section	.nv.info,"",@"SHT_CUDA_INFO"
	.align	4


	//----- nvinfo : EIATTR_REGCOUNT
	.align		4
        /*0000*/ 	.byte	0x04, 0x2f
        /*0002*/ 	.short	(.L_2 - .L_1)
	.align		4
.L_1:
        /*0004*/ 	.word	index@(_Z23integrateOnSphereKernelPKfiiiPfffffii10InterpMode)
        /*0008*/ 	.word	0x0000001d


	//----- nvinfo : EIATTR_FRAME_SIZE
	.align		4
.L_2:
        /*000c*/ 	.byte	0x04, 0x11
        /*000e*/ 	.short	(.L_4 - .L_3)
	.align		4
.L_3:
        /*0010*/ 	.word	index@($__internal_0_$__cuda_sm20_div_rn_f64_full)
        /*0014*/ 	.word	0x00000020


	//----- nvinfo : EIATTR_FRAME_SIZE
	.align		4
.L_4:
        /*0018*/ 	.byte	0x04, 0x11
        /*001a*/ 	.short	(.L_6 - .L_5)
	.align		4
.L_5:
        /*001c*/ 	.word	index@(_Z23integrateOnSphereKernelPKfiiiPfffffii10InterpMode)
        /*0020*/ 	.word	0x00000020


	//----- nvinfo : EIATTR_MIN_STACK_SIZE
	.align		4
.L_6:
        /*0024*/ 	.byte	0x04, 0x12
        /*0026*/ 	.short	(.L_8 - .L_7)
	.align		4
.L_7:
        /*0028*/ 	.word	index@(_Z23integrateOnSphereKernelPKfiiiPfffffii10InterpMode)
        /*002c*/ 	.word	0x00000020
.L_8:


//--------------------- .nv.compat                --------------------------
	.section	.nv.compat,"",@"SHT_CUDA_COMPAT_INFO"
	.align	4
        /*0000*/ 	.byte	0x02, 0x09, 0x00, 0x00, 0x02, 0x02, 0x01, 0x00, 0x02, 0x05, 0x05, 0x00, 0x03, 0x07, 0x01, 0x01
        /*0010*/ 	.byte	0x02, 0x03, 0x00, 0x00, 0x02, 0x06, 0x01, 0x00, 0x04, 0x0b, 0x08, 0x00, 0x01, 0x00, 0x00, 0x00
        /*0020*/ 	.byte	0x00, 0x00, 0x00, 0x00


//--------------------- .nv.info._Z23integrateOnSphereKernelPKfiiiPfffffii10InterpMode --------------------------
	.section	.nv.info._Z23integrateOnSphereKernelPKfiiiPfffffii10InterpMode,"",@"SHT_CUDA_INFO"
	.sectionflags	@""
	.align	4


	//----- nvinfo : EIATTR_CUDA_API_VERSION
	.align		4
        /*0000*/ 	.byte	0x04, 0x37
        /*0002*/ 	.short	(.L_10 - .L_9)
.L_9:
        /*0004*/ 	.word	0x00000082


	//----- nvinfo : EIATTR_KPARAM_INFO
	.align		4
.L_10:
        /*0008*/ 	.byte	0x04, 0x17
        /*000a*/ 	.short	(.L_12 - .L_11)
.L_11:
        /*000c*/ 	.word	0x00000000
        /*0010*/ 	.short	0x000b
        /*0012*/ 	.short	0x0038
        /*0014*/ 	.byte	0x00, 0xf0, 0x11, 0x00


	//----- nvinfo : EIATTR_KPARAM_INFO
	.align		4
.L_12:
        /*0018*/ 	.byte	0x04, 0x17
        /*001a*/ 	.short	(.L_14 - .L_13)
.L_13:
        /*001c*/ 	.word	0x00000000
        /*0020*/ 	.short	0x000a
        /*0022*/ 	.short	0x0034
        /*0024*/ 	.byte	0x00, 0xf0, 0x11, 0x00


	//----- nvinfo : EIATTR_KPARAM_INFO
	.align		4
.L_14:
        /*0028*/ 	.byte	0x04, 0x17
        /*002a*/ 	.short	(.L_16 - .L_15)
.L_15:
        /*002c*/ 	.word	0x00000000
        /*0030*/ 	.short	0x0009
        /*0032*/ 	.short	0x0030
        /*0034*/ 	.byte	0x00, 0xf0, 0x11, 0x00


	//----- nvinfo : EIATTR_KPARAM_INFO
	.align		4
.L_16:
        /*0038*/ 	.byte	0x04, 0x17
        /*003a*/ 	.short	(.L_18 - .L_17)
.L_17:
        /*003c*/ 	.word	0x00000000
        /*0040*/ 	.short	0x0008
        /*0042*/ 	.short	0x002c
        /*0044*/ 	.byte	0x00, 0xf0, 0x11, 0x00


	//----- nvinfo : EIATTR_KPARAM_INFO
	.align		4
.L_18:
        /*0048*/ 	.byte	0x04, 0x17
        /*004a*/ 	.short	(.L_20 - .L_19)
.L_19:
        /*004c*/ 	.word	0x00000000
        /*0050*/ 	.short	0x0007
        /*0052*/ 	.short	0x0028
        /*0054*/ 	.byte	0x00, 0xf0, 0x11, 0x00


	//----- nvinfo : EIATTR_KPARAM_INFO
	.align		4
.L_20:
        /*0058*/ 	.byte	0x04, 0x17
        /*005a*/ 	.short	(.L_22 - .L_21)
.L_21:
        /*005c*/ 	.word	0x00000000
        /*0060*/ 	.short	0x0006
        /*0062*/ 	.short	0x0024
        /*0064*/ 	.byte	0x00, 0xf0, 0x11, 0x00


	//----- nvinfo : EIATTR_KPARAM_INFO
	.align		4
.L_22:
        /*0068*/ 	.byte	0x04, 0x17
        /*006a*/ 	.short	(.L_24 - .L_23)
.L_23:
        /*006c*/ 	.word	0x00000000
        /*0070*/ 	.short	0x0005
        /*0072*/ 	.short	0x0020
        /*0074*/ 	.byte	0x00, 0xf0, 0x11, 0x00


	//----- nvinfo : EIATTR_KPARAM_INFO
	.align		4
.L_24:
        /*0078*/ 	.byte	0x04, 0x17
        /*007a*/ 	.short	(.L_26 - .L_25)
.L_25:
        /*007c*/ 	.word	0x00000000
        /*0080*/ 	.short	0x0004
        /*0082*/ 	.short	0x0018
        /*0084*/ 	.byte	0x00, 0xf5, 0x21, 0x00


	//----- nvinfo : EIATTR_KPARAM_INFO
	.align		4
.L_26:
        /*0088*/ 	.byte	0x04, 0x17
        /*008a*/ 	.short	(.L_28 - .L_27)
.L_27:
        /*008c*/ 	.word	0x00000000
        /*0090*/ 	.short	0x0003
        /*0092*/ 	.short	0x0010
        /*0094*/ 	.byte	0x00, 0xf0, 0x11, 0x00


	//----- nvinfo : EIATTR_KPARAM_INFO
	.align		4
.L_28:
        /*0098*/ 	.byte	0x04, 0x17
        /*009a*/ 	.short	(.L_30 - .L_29)
.L_29:
        /*009c*/ 	.word	0x00000000
        /*00a0*/ 	.short	0x0002
        /*00a2*/ 	.short	0x000c
        /*00a4*/ 	.byte	0x00, 0xf0, 0x11, 0x00


	//----- nvinfo : EIATTR_KPARAM_INFO
	.align		4
.L_30:
        /*00a8*/ 	.byte	0x04, 0x17
        /*00aa*/ 	.short	(.L_32 - .L_31)
.L_31:
        /*00ac*/ 	.word	0x00000000
        /*00b0*/ 	.short	0x0001
        /*00b2*/ 	.short	0x0008
        /*00b4*/ 	.byte	0x00, 0xf0, 0x11, 0x00


	//----- nvinfo : EIATTR_KPARAM_INFO
	.align		4
.L_32:
        /*00b8*/ 	.byte	0x04, 0x17
        /*00ba*/ 	.short	(.L_34 - .L_33)
.L_33:
        /*00bc*/ 	.word	0x00000000
        /*00c0*/ 	.short	0x0000
        /*00c2*/ 	.short	0x0000
        /*00c4*/ 	.byte	0x00, 0xf5, 0x21, 0x00


	//----- nvinfo : EIATTR_SPARSE_MMA_MASK
	.align		4
.L_34:
        /*00c8*/ 	.byte	0x03, 0x50
        /*00ca*/ 	.short	0x0000


	//----- nvinfo : EIATTR_MAXREG_COUNT
	.align		4
        /*00cc*/ 	.byte	0x03, 0x1b
        /*00ce*/ 	.short	0x00ff


	//----- nvinfo : EIATTR_MERCURY_ISA_VERSION
	.align		4
        /*00d0*/ 	.byte	0x03, 0x5f
        /*00d2*/ 	.short	0x0101


	//----- nvinfo : EIATTR_VRC_CTA_INIT_COUNT
	.align		4
        /*00d4*/ 	.byte	0x02, 0x4a
	.zero		1
	.zero		1


	//----- nvinfo : EIATTR_EXIT_INSTR_OFFSETS
	.align		4
        /*00d8*/ 	.byte	0x04, 0x1c
        /*00da*/ 	.short	(.L_36 - .L_35)


	//   ....[0]....
.L_35:
        /*00dc*/ 	.word	0x00000090


	//   ....[1]....
        /*00e0*/ 	.word	0x00002e90


	//----- nvinfo : EIATTR_CRS_STACK_SIZE
	.align		4
.L_36:
        /*00e4*/ 	.byte	0x04, 0x1e
        /*00e6*/ 	.short	(.L_38 - .L_37)
.L_37:
        /*00e8*/ 	.word	0x00000000


	//----- nvinfo : EIATTR_CBANK_PARAM_SIZE
	.align		4
.L_38:
        /*00ec*/ 	.byte	0x03, 0x19
        /*00ee*/ 	.short	0x003c


	//----- nvinfo : EIATTR_PARAM_CBANK
	.align		4
        /*00f0*/ 	.byte	0x04, 0x0a
        /*00f2*/ 	.short	(.L_40 - .L_39)
	.align		4
.L_39:
        /*00f4*/ 	.word	index@(.nv.constant0._Z23integrateOnSphereKernelPKfiiiPfffffii10InterpMode)
        /*00f8*/ 	.short	0x0380
        /*00fa*/ 	.short	0x003c


	//----- nvinfo : EIATTR_SW_WAR
	.align		4
.L_40:
        /*00fc*/ 	.byte	0x04, 0x36
        /*00fe*/ 	.short	(.L_42 - .L_41)
.L_41:
        /*0100*/ 	.word	0x00000008
.L_42:


//--------------------- .nv.callgraph             --------------------------
	.section	.nv.callgraph,"",@"SHT_CUDA_CALLGRAPH"
	.align	4
	.sectionentsize	8
	.align		4
        /*0000*/ 	.word	0x00000000
	.align		4
        /*0004*/ 	.word	0xffffffff
	.align		4
        /*0008*/ 	.word	0x00000000
	.align		4
        /*000c*/ 	.word	0xfffffffe
	.align		4
        /*0010*/ 	.word	0x00000000
	.align		4
        /*0014*/ 	.word	0xfffffffd
	.align		4
        /*0018*/ 	.word	0x00000000
	.align		4
        /*001c*/ 	.word	0xfffffffc


//--------------------- .nv.constant4             --------------------------
	.section	.nv.constant4,"a",@progbits
	.align	8
	.align		8
.nv.constant4:
        /*0000*/ 	.dword	__cudart_i2opi_f


//--------------------- .text._Z23integrateOnSphereKernelPKfiiiPfffffii10InterpMode --------------------------
	.section	.text._Z23integrateOnSphereKernelPKfiiiPfffffii10InterpMode,"ax",@progbits
	.align	128
        .global         _Z23integrateOnSphereKernelPKfiiiPfffffii10InterpMode
        .type           _Z23integrateOnSphereKernelPKfiiiPfffffii10InterpMode,@function
        .size           _Z23integrateOnSphereKernelPKfiiiPfffffii10InterpMode,(.L_x_34 - _Z23integrateOnSphereKernelPKfiiiPfffffii10InterpMode)
        .other          _Z23integrateOnSphereKernelPKfiiiPfffffii10InterpMode,@"STO_CUDA_ENTRY STV_DEFAULT"
_Z23integrateOnSphereKernelPKfiiiPfffffii10InterpMode:
.text._Z23integrateOnSphereKernelPKfiiiPfffffii10InterpMode:
[----:B------:R-:W0:Y:S01]  /*0000*/  LDC R1, c[0x0][0x37c] ;  /* 0x0000df00ff017b82 */ /* 0x000e220000000800 */
[----:B------:R-:W1:Y:S07]  /*0010*/  S2R R5, SR_TID.X ;  /* 0x0000000000057919 */ /* 0x000e6e0000002100 */
[----:B------:R-:W1:Y:S01]  /*0020*/  S2UR UR4, SR_CTAID.X ;  /* 0x00000000000479c3 */ /* 0x000e620000002500 */
[----:B0-----:R-:W-:-:S07]  /*0030*/  VIADD R1, R1, 0xffffffe0 ;  /* 0xffffffe001017836 */ /* 0x001fce0000000000 */
[----:B------:R-:W1:Y:S08]  /*0040*/  LDC R4, c[0x0][0x360] ;  /* 0x0000d800ff047b82 */ /* 0x000e700000000800 */
[----:B------:R-:W0:Y:S01]  /*0050*/  LDC.64 R2, c[0x0][0x3b0] ;  /* 0x0000ec00ff027b82 */ /* 0x000e220000000a00 */
[----:B-1----:R-:W-:Y:S02]  /*0060*/  IMAD R4, R4, UR4, R5 ;  /* 0x0000000404047c24 */ /* 0x002fe4000f8e0205 */
[----:B0-----:R-:W-:-:S05]  /*0070*/  IMAD R5, R3, R2, RZ ;  /* 0x0000000203057224 */ /* 0x001fca00078e02ff */
[----:B------:R-:W-:-:S13]  /*0080*/  ISETP.GE.AND P0, PT, R4, R5, PT ;  /* 0x000000050400720c */ /* 0x000fda0003f06270 */
[----:B------:R-:W-:Y:S05]  /*0090*/  @P0 EXIT ;  /* 0x000000000000094d */ /* 0x000fea0003800000 */
[----:B------:R-:W-:Y:S01]  /*00a0*/  IABS R10, R3 ;  /* 0x00000003000a7213 */ /* 0x000fe20000000000 */
[----:B------:R-:W-:Y:S01]  /*00b0*/  UMOV UR4, 0x54442d18 ;  /* 0x54442d1800047882 */ /* 0x000fe20000000000 */
[----:B------:R-:W-:Y:S01]  /*00c0*/  IABS R8, R4 ;  /* 0x0000000400087213 */ /* 0x000fe20000000000 */
[----:B------:R-:W-:Y:S01]  /*00d0*/  UMOV UR5, 0x400921fb ;  /* 0x400921fb00057882 */ /* 0x000fe20000000000 */
[----:B------:R-:W0:Y:S01]  /*00e0*/  I2F.RP R0, R10 ;  /* 0x0000000a00007306 */ /* 0x000e220000209400 */
[----:B------:R-:W-:Y:S07]  /*00f0*/  BSSY.RECONVERGENT B0, `(.L_x_0) ;  /* 0x0000032000007945 */ /* 0x000fee0003800200 */
[----:B0-----:R-:W0:Y:S02]  /*0100*/  MUFU.RCP R0, R0 ;  /* 0x0000000000007308 */ /* 0x001e240000001000 */
[----:B0-----:R-:W-:-:S06]  /*0110*/  VIADD R6, R0, 0xffffffe ;  /* 0x0ffffffe00067836 */ /* 0x001fcc0000000000 */
[----:B------:R0:W1:Y:S02]  /*0120*/  F2I.FTZ.U32.TRUNC.NTZ R7, R6 ;  /* 0x0000000600077305 */ /* 0x000064000021f000 */
[----:B0-----:R-:W-:Y:S02]  /*0130*/  IMAD.MOV.U32 R6, RZ, RZ, RZ ;  /* 0x000000ffff067224 */ /* 0x001fe400078e00ff */
[----:B-1----:R-:W-:-:S04]  /*0140*/  IMAD.MOV R5, RZ, RZ, -R7 ;  /* 0x000000ffff057224 */ /* 0x002fc800078e0a07 */
[----:B------:R-:W-:-:S04]  /*0150*/  IMAD R5, R5, R10, RZ ;  /* 0x0000000a05057224 */ /* 0x000fc800078e02ff */
[----:B------:R-:W-:-:S04]  /*0160*/  IMAD.HI.U32 R7, R7, R5, R6 ;  /* 0x0000000507077227 */ /* 0x000fc800078e0006 */
[----:B------:R-:W-:Y:S02]  /*0170*/  IMAD.MOV.U32 R5, RZ, RZ, R8 ;  /* 0x000000ffff057224 */ /* 0x000fe400078e0008 */
[----:B------:R-:W0:Y:S01]  /*0180*/  I2F.F64 R8, R2 ;  /* 0x0000000200087312 */ /* 0x000e220000201c00 */
[----:B------:R-:W-:Y:S02]  /*0190*/  IMAD.MOV.U32 R6, RZ, RZ, 0x1 ;  /* 0x00000001ff067424 */ /* 0x000fe400078e00ff */
[----:B------:R-:W-:-:S04]  /*01a0*/  IMAD.HI.U32 R0, R7, R5, RZ ;  /* 0x0000000507007227 */ /* 0x000fc800078e00ff */
[----:B------:R-:W-:-:S04]  /*01b0*/  IMAD.MOV R7, RZ, RZ, -R0 ;  /* 0x000000ffff077224 */ /* 0x000fc800078e0a00 */
[C---:B------:R-:W-:Y:S02]  /*01c0*/  IMAD R5, R10.reuse, R7, R5 ;  /* 0x000000070a057224 */ /* 0x040fe400078e0205 */
[----:B0-----:R-:W0:Y:S03]  /*01d0*/  MUFU.RCP64H R7, R9 ;  /* 0x0000000900077308 */ /* 0x001e260000001800 */
[----:B------:R-:W-:-:S13]  /*01e0*/  ISETP.GT.U32.AND P1, PT, R10, R5, PT ;  /* 0x000000050a00720c */ /* 0x000fda0003f24070 */
[----:B------:R-:W-:Y:S02]  /*01f0*/  @!P1 IMAD.IADD R5, R5, 0x1, -R10 ;  /* 0x0000000105059824 */ /* 0x000fe400078e0a0a */
[----:B------:R-:W-:Y:S01]  /*0200*/  @!P1 VIADD R0, R0, 0x1 ;  /* 0x0000000100009836 */ /* 0x000fe20000000000 */
[----:B------:R-:W-:Y:S02]  /*0210*/  ISETP.NE.AND P1, PT, R3, RZ, PT ;  /* 0x000000ff0300720c */ /* 0x000fe40003f25270 */
[----:B------:R-:W-:Y:S01]  /*0220*/  ISETP.GE.U32.AND P0, PT, R5, R10, PT ;  /* 0x0000000a0500720c */ /* 0x000fe20003f06070 */
[----:B0-----:R-:W-:Y:S01]  /*0230*/  DFMA R10, -R8, R6, 1 ;  /* 0x3ff00000080a742b */ /* 0x001fe20000000106 */
[----:B------:R-:W-:-:S04]  /*0240*/  LOP3.LUT R5, R4, R3, RZ, 0x3c, !PT ;  /* 0x0000000304057212 */ /* 0x000fc800078e3cff */
[----:B------:R-:W-:-:S03]  /*0250*/  ISETP.GE.AND P2, PT, R5, RZ, PT ;  /* 0x000000ff0500720c */ /* 0x000fc60003f46270 */
[----:B------:R-:W-:-:S04]  /*0260*/  DFMA R10, R10, R10, R10 ;  /* 0x0000000a0a0a722b */ /* 0x000fc8000000000a */
[----:B------:R-:W-:-:S04]  /*0270*/  @P0 VIADD R0, R0, 0x1 ;  /* 0x0000000100000836 */ /* 0x000fc80000000000 */
[----:B------:R-:W-:Y:S02]  /*0280*/  DFMA R10, R6, R10, R6 ;  /* 0x0000000a060a722b */ /* 0x000fe40000000006 */
[----:B------:R-:W-:Y:S01]  /*0290*/  @!P2 IMAD.MOV R0, RZ, RZ, -R0 ;  /* 0x000000ffff00a224 */ /* 0x000fe200078e0a00 */
[----:B------:R-:W-:-:S04]  /*02a0*/  @!P1 LOP3.LUT R0, RZ, R3, RZ, 0x33, !PT ;  /* 0x00000003ff009212 */ /* 0x000fc800078e33ff */
[----:B------:R-:W-:Y:S01]  /*02b0*/  I2FP.F32.S32 R2, R0 ;  /* 0x0000000000027245 */ /* 0x000fe20000201400 */
[----:B------:R-:W-:Y:S01]  /*02c0*/  DFMA R12, -R8, R10, 1 ;  /* 0x3ff00000080c742b */ /* 0x000fe2000000010a */
[----:B------:R-:W-:-:S03]  /*02d0*/  IMAD.MOV R0, RZ, RZ, -R0 ;  /* 0x000000ffff007224 */ /* 0x000fc600078e0a00 */
[----:B------:R-:W-:Y:S01]  /*02e0*/  FADD R2, R2, 0.5 ;  /* 0x3f00000002027421 */ /* 0x000fe20000000000 */
[----:B------:R-:W-:-:S03]  /*02f0*/  IMAD R3, R3, R0, R4 ;  /* 0x0000000003037224 */ /* 0x000fc600078e0204 */
[----:B------:R-:W0:Y:S01]  /*0300*/  F2F.F64.F32 R6, R2 ;  /* 0x0000000200067310 */ /* 0x000e220000201800 */
[----:B------:R-:W-:Y:S02]  /*0310*/  DFMA R12, R10, R12, R10 ;  /* 0x0000000c0a0c722b */ /* 0x000fe4000000000a */
[----:B0-----:R-:W-:-:S08]  /*0320*/  DMUL R14, R6, UR4 ;  /* 0x00000004060e7c28 */ /* 0x001fd00008000000 */
[----:B------:R-:W-:Y:S02]  /*0330*/  DMUL R6, R14, R12 ;  /* 0x0000000c0e067228 */ /* 0x000fe40000000000 */
[----:B------:R-:W-:-:S06]  /*0340*/  FSETP.GEU.AND P1, PT, |R15|, 6.5827683646048100446e-37, PT ;  /* 0x036000000f00780b */ /* 0x000fcc0003f2e200 */
[----:B------:R-:W-:-:S08]  /*0350*/  DFMA R10, -R8, R6, R14 ;  /* 0x00000006080a722b */ /* 0x000fd0000000010e */
[----:B------:R-:W-:-:S10]  /*0360*/  DFMA R6, R12, R10, R6 ;  /* 0x0000000a0c06722b */ /* 0x000fd40000000006 */
[----:B------:R-:W-:-:S05]  /*0370*/  FFMA R5, RZ, R9, R7 ;  /* 0x00000009ff057223 */ /* 0x000fca0000000007 */
[----:B------:R-:W-:-:S13]  /*0380*/  FSETP.GT.AND P0, PT, |R5|, 1.469367938527859385e-39, PT ;  /* 0x001000000500780b */ /* 0x000fda0003f04200 */
[----:B------:R-:W-:Y:S05]  /*0390*/  @P0 BRA P1, `(.L_x_1) ;  /* 0x00000000001c0947 */ /* 0x000fea0000800000 */
[----:B------:R-:W-:Y:S01]  /*03a0*/  IMAD.MOV.U32 R13, RZ, RZ, R15 ;  /* 0x000000ffff0d7224 */ /* 0x000fe200078e000f */
[----:B------:R-:W-:Y:S01]  /*03b0*/  MOV R2, 0x3f0 ;  /* 0x000003f000027802 */ /* 0x000fe20000000f00 */
[----:B------:R-:W-:Y:S02]  /*03c0*/  IMAD.MOV.U32 R10, RZ, RZ, R8 ;  /* 0x000000ffff0a7224 */ /* 0x000fe400078e0008 */
[----:B------:R-:W-:-:S07]  /*03d0*/  IMAD.MOV.U32 R11, RZ, RZ, R9 ;  /* 0x000000ffff0b7224 */ /* 0x000fce00078e0009 */
[----:B------:R-:W-:Y:S05]  /*03e0*/  CALL.REL.NOINC `($__internal_0_$__cuda_sm20_div_rn_f64_full) ;  /* 0x0000002800ac7944 */ /* 0x000fea0003c00000 */
[----:B------:R-:W-:Y:S02]  /*03f0*/  IMAD.MOV.U32 R6, RZ, RZ, R16 ;  /* 0x000000ffff067224 */ /* 0x000fe400078e0010 */
[----:B------:R-:W-:-:S07]  /*0400*/  IMAD.MOV.U32 R7, RZ, RZ, R17 ;  /* 0x000000ffff077224 */ /* 0x000fce00078e0011 */
.L_x_1:
[----:B------:R-:W-:Y:S05]  /*0410*/  BSYNC.RECONVERGENT B0 ;  /* 0x0000000000007941 */ /* 0x000fea0003800200 */
.L_x_0:
[----:B------:R-:W0:Y:S01]  /*0420*/  LDCU UR4, c[0x0][0x3b4] ;  /* 0x00007680ff0477ac */ /* 0x000e220008000800 */
[----:B------:R-:W-:Y:S01]  /*0430*/  IMAD.MOV.U32 R8, RZ, RZ, 0x1 ;  /* 0x00000001ff087424 */ /* 0x000fe200078e00ff */
[----:B------:R-:W-:Y:S01]  /*0440*/  I2FP.F32.S32 R3, R3 ;  /* 0x0000000300037245 */ /* 0x000fe20000201400 */
[----:B------:R-:W-:Y:S01]  /*0450*/  BSSY.RECONVERGENT B0, `(.L_x_2) ;  /* 0x000001a000007945 */ /* 0x000fe20003800200 */
[----:B------:R-:W-:-:S03]  /*0460*/  UMOV UR5, 0x401921fb ;  /* 0x401921fb00057882 */ /* 0x000fc60000000000 */
[----:B------:R-:W-:-:S04]  /*0470*/  FADD R0, R3, 0.5 ;  /* 0x3f00000003007421 */ /* 0x000fc80000000000 */
[----:B------:R-:W1:Y:S08]  /*0480*/  F2F.F64.F32 R2, R0 ;  /* 0x0000000000027310 */ /* 0x000e700000201800 */
[----:B0-----:R-:W0:Y:S01]  /*0490*/  I2F.F64 R10, UR4 ;  /* 0x00000004000a7d12 */ /* 0x001e220008201c00 */
[----:B------:R-:W-:Y:S02]  /*04a0*/  UMOV UR4, 0x54442d18 ;  /* 0x54442d1800047882 */ /* 0x000fe40000000000 */
[----:B-1----:R-:W-:-:S05]  /*04b0*/  DMUL R14, R2, UR4 ;  /* 0x00000004020e7c28 */ /* 0x002fca0008000000 */
[----:B0-----:R-:W0:Y:S05]  /*04c0*/  MUFU.RCP64H R9, R11 ;  /* 0x0000000b00097308 */ /* 0x001e2a0000001800 */
[----:B------:R-:W-:Y:S01]  /*04d0*/  FSETP.GEU.AND P1, PT, |R15|, 6.5827683646048100446e-37, PT ;  /* 0x036000000f00780b */ /* 0x000fe20003f2e200 */
[----:B0-----:R-:W-:-:S08]  /*04e0*/  DFMA R12, -R10, R8, 1 ;  /* 0x3ff000000a0c742b */ /* 0x001fd00000000108 */
[----:B------:R-:W-:-:S08]  /*04f0*/  DFMA R12, R12, R12, R12 ;  /* 0x0000000c0c0c722b */ /* 0x000fd0000000000c */
[----:B------:R-:W-:-:S08]  /*0500*/  DFMA R12, R8, R12, R8 ;  /* 0x0000000c080c722b */ /* 0x000fd00000000008 */
[----:B------:R-:W-:-:S08]  /*0510*/  DFMA R8, -R10, R12, 1 ;  /* 0x3ff000000a08742b */ /* 0x000fd0000000010c */
[----:B------:R-:W-:-:S08]  /*0520*/  DFMA R8, R12, R8, R12 ;  /* 0x000000080c08722b */ /* 0x000fd0000000000c */
[----:B------:R-:W-:-:S08]  /*0530*/  DMUL R2, R14, R8 ;  /* 0x000000080e027228 */ /* 0x000fd00000000000 */
[----:B------:R-:W-:-:S08]  /*0540*/  DFMA R12, -R10, R2, R14 ;  /* 0x000000020a0c722b */ /* 0x000fd0000000010e */
[----:B------:R-:W-:Y:S01]  /*0550*/  DFMA R8, R8, R12, R2 ;  /* 0x0000000c0808722b */ /* 0x000fe20000000002 */
[----:B------:R0:W1:Y:S09]  /*0560*/  F2F.F32.F64 R3, R6 ;  /* 0x0000000600037310 */ /* 0x0000720000301000 */
[----:B------:R-:W-:-:S05]  /*0570*/  FFMA R2, RZ, R11, R9 ;  /* 0x0000000bff027223 */ /* 0x000fca0000000009 */
[----:B------:R-:W-:-:S13]  /*0580*/  FSETP.GT.AND P0, PT, |R2|, 1.469367938527859385e-39, PT ;  /* 0x001000000200780b */ /* 0x000fda0003f04200 */
[----:B01----:R-:W-:Y:S05]  /*0590*/  @P0 BRA P1, `(.L_x_3) ;  /* 0x0000000000140947 */ /* 0x003fea0000800000 */
[----:B------:R-:W-:Y:S01]  /*05a0*/  IMAD.MOV.U32 R13, RZ, RZ, R15 ;  /* 0x000000ffff0d7224 */ /* 0x000fe200078e000f */
[----:B------:R-:W-:-:S07]  /*05b0*/  MOV R2, 0x5d0 ;  /* 0x000005d000027802 */ /* 0x000fce0000000f00 */
[----:B------:R-:W-:Y:S05]  /*05c0*/  CALL.REL.NOINC `($__internal_0_$__cuda_sm20_div_rn_f64_full) ;  /* 0x0000002800347944 */ /* 0x000fea0003c00000 */
[----:B------:R-:W-:Y:S02]  /*05d0*/  IMAD.MOV.U32 R8, RZ, RZ, R16 ;  /* 0x000000ffff087224 */ /* 0x000fe400078e0010 */
[----:B------:R-:W-:-:S07]  /*05e0*/  IMAD.MOV.U32 R9, RZ, RZ, R17 ;  /* 0x000000ffff097224 */ /* 0x000fce00078e0011 */
.L_x_3:
[----:B------:R-:W-:Y:S05]  /*05f0*/  BSYNC.RECONVERGENT B0 ;  /* 0x0000000000007941 */ /* 0x000fea0003800200 */
.L_x_2:
[C---:B------:R-:W-:Y:S01]  /*0600*/  FMUL R0, R3.reuse, 0.63661974668502807617 ;  /* 0x3f22f98303007820 */ /* 0x040fe20000400000 */
[----:B------:R-:W-:Y:S01]  /*0610*/  FSETP.GE.AND P0, PT, |R3|, 105615, PT ;  /* 0x47ce47800300780b */ /* 0x000fe20003f06200 */
[----:B------:R0:W1:Y:S01]  /*0620*/  F2F.F32.F64 R11, R8 ;  /* 0x00000008000b7310 */ /* 0x0000620000301000 */
[----:B------:R-:W2:Y:S01]  /*0630*/  LDCU.64 UR6, c[0x0][0x358] ;  /* 0x00006b00ff0677ac */ /* 0x000ea20008000a00 */
[----:B------:R-:W-:Y:S06]  /*0640*/  BSSY.RECONVERGENT B0, `(.L_x_4) ;  /* 0x0000040000007945 */ /* 0x000fec0003800200 */
[----:B------:R-:W3:Y:S02]  /*0650*/  F2I.NTZ R7, R0 ;  /* 0x0000000000077305 */ /* 0x000ee40000203100 */
[----:B---3--:R-:W-:Y:S01]  /*0660*/  I2FP.F32.S32 R2, R7 ;  /* 0x0000000700027245 */ /* 0x008fe20000201400 */
[----:B------:R-:W-:-:S04]  /*0670*/  IMAD.MOV.U32 R6, RZ, RZ, R7 ;  /* 0x000000ffff067224 */ /* 0x000fc800078e0007 */
[----:B------:R-:W-:-:S04]  /*0680*/  FFMA R5, R2, -1.5707962512969970703, R3 ;  /* 0xbfc90fda02057823 */ /* 0x000fc80000000003 */
[----:B------:R-:W-:-:S04]  /*0690*/  FFMA R5, R2, -7.5497894158615963534e-08, R5 ;  /* 0xb3a2216802057823 */ /* 0x000fc80000000005 */
[----:B------:R-:W-:-:S04]  /*06a0*/  FFMA R5, R2, -5.3903029534742383927e-15, R5 ;  /* 0xa7c234c502057823 */ /* 0x000fc80000000005 */
[----:B------:R-:W-:Y:S01]  /*06b0*/  IMAD.MOV.U32 R14, RZ, RZ, R5 ;  /* 0x000000ffff0e7224 */ /* 0x000fe200078e0005 */
[----:B012---:R-:W-:Y:S06]  /*06c0*/  @!P0 BRA `(.L_x_5) ;  /* 0x0000000000dc8947 */ /* 0x007fec0003800000 */
[----:B------:R-:W-:-:S13]  /*06d0*/  FSETP.NEU.AND P0, PT, |R3|, +INF , PT ;  /* 0x7f8000000300780b */ /* 0x000fda0003f0d200 */
[----:B------:R-:W-:Y:S01]  /*06e0*/  @!P0 FMUL R14, RZ, R3 ;  /* 0x00000003ff0e8220 */ /* 0x000fe20000400000 */
[----:B------:R-:W-:Y:S01]  /*06f0*/  @!P0 IMAD.MOV.U32 R7, RZ, RZ, RZ ;  /* 0x000000ffff078224 */ /* 0x000fe200078e00ff */
[----:B------:R-:W-:Y:S06]  /*0700*/  @!P0 BRA `(.L_x_5) ;  /* 0x0000000000cc8947 */ /* 0x000fec0003800000 */
[----:B------:R-:W-:Y:S01]  /*0710*/  IMAD.SHL.U32 R2, R3, 0x100, RZ ;  /* 0x0000010003027824 */ /* 0x000fe200078e00ff */
[----:B------:R-:W0:Y:S01]  /*0720*/  LDCU.64 UR8, c[0x4][URZ] ;  /* 0x01000000ff0877ac */ /* 0x000e220008000a00 */
[----:B------:R-:W-:Y:S02]  /*0730*/  IMAD.MOV.U32 R10, RZ, RZ, RZ ;  /* 0x000000ffff0a7224 */ /* 0x000fe400078e00ff */
[----:B------:R-:W-:Y:S01]  /*0740*/  IMAD.MOV.U32 R0, RZ, RZ, R1 ;  /* 0x000000ffff007224 */ /* 0x000fe200078e0001 */
[----:B------:R-:W-:Y:S01]  /*0750*/  LOP3.LUT R15, R2, 0x80000000, RZ, 0xfc, !PT ;  /* 0x80000000020f7812 */ /* 0x000fe200078efcff */
[----:B------:R-:W-:Y:S01]  /*0760*/  UMOV UR5, URZ ;  /* 0x000000ff00057c82 */ /* 0x000fe20008000000 */
[----:B------:R-:W-:-:S05]  /*0770*/  UMOV UR4, URZ ;  /* 0x000000ff00047c82 */ /* 0x000fca0008000000 */
.L_x_6:
[----:B0-----:R-:W-:Y:S02]  /*0780*/  IMAD.U32 R12, RZ, RZ, UR8 ;  /* 0x00000008ff0c7e24 */ /* 0x001fe4000f8e00ff */
[----:B------:R-:W-:-:S05]  /*0790*/  IMAD.U32 R13, RZ, RZ, UR9 ;  /* 0x00000009ff0d7e24 */ /* 0x000fca000f8e00ff */
[----:B------:R-:W2:Y:S01]  /*07a0*/  LDG.E.CONSTANT R8, desc[UR6][R12.64] ;  /* 0x000000060c087981 */ /* 0x000ea2000c1e9900 */
[----:B------:R-:W-:Y:S02]  /*07b0*/  UIADD3 UR8, UP0, UPT, UR8, 0x4, URZ ;  /* 0x0000000408087890 */ /* 0x000fe4000ff1e0ff */
[----:B------:R-:W-:Y:S02]  /*07c0*/  UIADD3 UR4, UPT, UPT, UR4, 0x1, URZ ;  /* 0x0000000104047890 */ /* 0x000fe4000fffe0ff */
[----:B------:R-:W-:Y:S02]  /*07d0*/  UIADD3.X UR9, UPT, UPT, URZ, UR9, URZ, UP0, !UPT ;  /* 0x00000009ff097290 */ /* 0x000fe400087fe4ff */
[----:B------:R-:W-:Y:S01]  /*07e0*/  UISETP.NE.AND UP0, UPT, UR4, 0x6, UPT ;  /* 0x000000060400788c */ /* 0x000fe2000bf05270 */
[----:B--2---:R-:W-:-:S03]  /*07f0*/  IMAD.WIDE.U32 R8, R8, R15, RZ ;  /* 0x0000000f08087225 */ /* 0x004fc600078e00ff */
[----:B------:R-:W-:-:S04]  /*0800*/  IADD3 R7, P0, PT, R8, R10, RZ ;  /* 0x0000000a08077210 */ /* 0x000fc80007f1e0ff */
[----:B------:R-:W-:Y:S01]  /*0810*/  IADD3.X R10, PT, PT, R9, UR5, RZ, P0, !PT ;  /* 0x00000005090a7c10 */ /* 0x000fe200087fe4ff */
[----:B------:R0:W-:Y:S02]  /*0820*/  STL [R0], R7 ;  /* 0x0000000700007387 */ /* 0x0001e40000100800 */
[----:B0-----:R-:W-:Y:S01]  /*0830*/  VIADD R0, R0, 0x4 ;  /* 0x0000000400007836 */ /* 0x001fe20000000000 */
[----:B------:R-:W-:Y:S06]  /*0840*/  BRA.U UP0, `(.L_x_6) ;  /* 0xfffffffd00cc7547 */ /* 0x000fec000b83ffff */
[----:B------:R-:W-:Y:S01]  /*0850*/  SHF.R.U32.HI R8, RZ, 0x17, R3 ;  /* 0x00000017ff087819 */ /* 0x000fe20000011603 */
[----:B------:R0:W-:Y:S03]  /*0860*/  STL [R1+0x18], R10 ;  /* 0x0000180a01007387 */ /* 0x0001e60000100800 */
[C---:B------:R-:W-:Y:S02]  /*0870*/  LOP3.LUT R0, R8.reuse, 0xe0, RZ, 0xc0, !PT ;  /* 0x000000e008007812 */ /* 0x040fe400078ec0ff */
[----:B------:R-:W-:-:S03]  /*0880*/  LOP3.LUT P0, RZ, R8, 0x1f, RZ, 0xc0, !PT ;  /* 0x0000001f08ff7812 */ /* 0x000fc6000780c0ff */
[----:B------:R-:W-:-:S05]  /*0890*/  VIADD R0, R0, 0xffffff80 ;  /* 0xffffff8000007836 */ /* 0x000fca0000000000 */
[----:B------:R-:W-:-:S05]  /*08a0*/  SHF.R.U32.HI R0, RZ, 0x5, R0 ;  /* 0x00000005ff007819 */ /* 0x000fca0000011600 */
[----:B------:R-:W-:-:S05]  /*08b0*/  IMAD R9, R0, -0x4, R1 ;  /* 0xfffffffc00097824 */ /* 0x000fca00078e0201 */
[----:B------:R-:W2:Y:S04]  /*08c0*/  LDL R0, [R9+0x18] ;  /* 0x0000180009007983 */ /* 0x000ea80000100800 */
[----:B------:R-:W2:Y:S04]  /*08d0*/  LDL R7, [R9+0x14] ;  /* 0x0000140009077983 */ /* 0x000ea80000100800 */
[----:B------:R-:W3:Y:S01]  /*08e0*/  @P0 LDL R2, [R9+0x10] ;  /* 0x0000100009020983 */ /* 0x000ee20000100800 */
[----:B------:R-:W-:Y:S01]  /*08f0*/  LOP3.LUT R8, R8, 0x1f, RZ, 0xc0, !PT ;  /* 0x0000001f08087812 */ /* 0x000fe200078ec0ff */
[----:B------:R-:W-:Y:S01]  /*0900*/  UMOV UR4, 0x54442d19 ;  /* 0x54442d1900047882 */ /* 0x000fe20000000000 */
[----:B------:R-:W-:-:S02]  /*0910*/  UMOV UR5, 0x3bf921fb ;  /* 0x3bf921fb00057882 */ /* 0x000fc40000000000 */
[-C--:B--2---:R-:W-:Y:S02]  /*0920*/  @P0 SHF.L.W.U32.HI R0, R7, R8.reuse, R0 ;  /* 0x0000000807000219 */ /* 0x084fe40000010e00 */
[----:B---3--:R-:W-:Y:S02]  /*0930*/  @P0 SHF.L.W.U32.HI R7, R2, R8, R7 ;  /* 0x0000000802070219 */ /* 0x008fe40000010e07 */
[----:B------:R-:W-:Y:S02]  /*0940*/  ISETP.GE.AND P0, PT, R3, RZ, PT ;  /* 0x000000ff0300720c */ /* 0x000fe40003f06270 */
[C---:B------:R-:W-:Y:S01]  /*0950*/  SHF.L.W.U32.HI R2, R7.reuse, 0x2, R0 ;  /* 0x0000000207027819 */ /* 0x040fe20000010e00 */
[----:B------:R-:W-:-:S03]  /*0960*/  IMAD.SHL.U32 R7, R7, 0x4, RZ ;  /* 0x0000000407077824 */ /* 0x000fc600078e00ff */
[----:B------:R-:W-:-:S04]  /*0970*/  SHF.R.S32.HI R8, RZ, 0x1f, R2 ;  /* 0x0000001fff087819 */ /* 0x000fc80000011402 */
[C---:B------:R-:W-:Y:S02]  /*0980*/  LOP3.LUT R12, R8.reuse, R7, RZ, 0x3c, !PT ;  /* 0x00000007080c7212 */ /* 0x040fe400078e3cff */
[----:B------:R-:W-:Y:S02]  /*0990*/  LOP3.LUT R13, R8, R2, RZ, 0x3c, !PT ;  /* 0x00000002080d7212 */ /* 0x000fe400078e3cff */
[----:B------:R-:W-:Y:S02]  /*09a0*/  SHF.R.U32.HI R7, RZ, 0x1e, R0 ;  /* 0x0000001eff077819 */ /* 0x000fe40000011600 */
[C---:B------:R-:W-:Y:S02]  /*09b0*/  LOP3.LUT R0, R2.reuse, R3, RZ, 0x3c, !PT ;  /* 0x0000000302007212 */ /* 0x040fe400078e3cff */
[----:B------:R-:W1:Y:S01]  /*09c0*/  I2F.F64.S64 R12, R12 ;  /* 0x0000000c000c7312 */ /* 0x000e620000301c00 */
[----:B------:R-:W-:Y:S02]  /*09d0*/  LEA.HI R7, R2, R7, RZ, 0x1 ;  /* 0x0000000702077211 */ /* 0x000fe400078f08ff */
[----:B------:R-:W-:-:S03]  /*09e0*/  ISETP.GE.AND P1, PT, R0, RZ, PT ;  /* 0x000000ff0000720c */ /* 0x000fc60003f26270 */
[----:B------:R-:W-:-:S04]  /*09f0*/  IMAD.MOV R0, RZ, RZ, -R7 ;  /* 0x000000ffff007224 */ /* 0x000fc800078e0a07 */
[----:B------:R-:W-:Y:S01]  /*0a00*/  @!P0 IMAD.MOV.U32 R7, RZ, RZ, R0 ;  /* 0x000000ffff078224 */ /* 0x000fe200078e0000 */
[----:B-1----:R-:W-:-:S10]  /*0a10*/  DMUL R8, R12, UR4 ;  /* 0x000000040c087c28 */ /* 0x002fd40008000000 */
[----:B------:R-:W1:Y:S02]  /*0a20*/  F2F.F32.F64 R8, R8 ;  /* 0x0000000800087310 */ /* 0x000e640000301000 */
[----:B01----:R-:W-:-:S07]  /*0a30*/  FSEL R14, -R8, R8, !P1 ;  /* 0x00000008080e7208 */ /* 0x003fce0004800100 */
.L_x_5:
[----:B------:R-:W-:Y:S05]  /*0a40*/  BSYNC.RECONVERGENT B0 ;  /* 0x0000000000007941 */ /* 0x000fea0003800200 */
.L_x_4:
[----:B------:R-:W-:Y:S01]  /*0a50*/  FMUL R2, R11, 0.63661974668502807617 ;  /* 0x3f22f9830b027820 */ /* 0x000fe20000400000 */
[----:B------:R-:W-:Y:S02]  /*0a60*/  IMAD.MOV.U32 R10, RZ, RZ, 0x37cbac00 ;  /* 0x37cbac00ff0a7424 */ /* 0x000fe400078e00ff */
[----:B------:R-:W-:Y:S01]  /*0a70*/  FMUL R9, R14, R14 ;  /* 0x0000000e0e097220 */ /* 0x000fe20000400000 */
[----:B------:R-:W-:Y:S01]  /*0a80*/  LOP3.LUT R0, R7, 0x1, RZ, 0xc0, !PT ;  /* 0x0000000107007812 */ /* 0x000fe200078ec0ff */
[----:B------:R-:W-:Y:S01]  /*0a90*/  IMAD.MOV.U32 R12, RZ, RZ, 0x3d2aaabb ;  /* 0x3d2aaabbff0c7424 */ /* 0x000fe200078e00ff */
[----:B------:R-:W-:Y:S01]  /*0aa0*/  FSETP.GE.AND P1, PT, |R11|, 105615, PT ;  /* 0x47ce47800b00780b */ /* 0x000fe20003f26200 */
[----:B------:R-:W0:Y:S01]  /*0ab0*/  F2I.NTZ R2, R2 ;  /* 0x0000000200027305 */ /* 0x000e220000203100 */
[----:B------:R-:W-:Y:S01]  /*0ac0*/  FFMA R8, R9, R10, -0.0013887860113754868507 ;  /* 0xbab607ed09087423 */ /* 0x000fe2000000000a */
[----:B------:R-:W-:Y:S01]  /*0ad0*/  ISETP.NE.U32.AND P0, PT, R0, 0x1, PT ;  /* 0x000000010000780c */ /* 0x000fe20003f05070 */
[----:B------:R-:W-:Y:S01]  /*0ae0*/  IMAD.MOV.U32 R13, RZ, RZ, 0x3effffff ;  /* 0x3effffffff0d7424 */ /* 0x000fe200078e00ff */
[----:B------:R-:W-:Y:S02]  /*0af0*/  BSSY.RECONVERGENT B0, `(.L_x_7) ;  /* 0x0000049000007945 */ /* 0x000fe40003800200 */
[----:B------:R-:W-:-:S02]  /*0b00*/  FSEL R8, R8, -0.00019574658654164522886, !P0 ;  /* 0xb94d415308087808 */ /* 0x000fc40004000000 */
[----:B------:R-:W-:Y:S02]  /*0b10*/  FSEL R0, R12, 0.0083327032625675201416, !P0 ;  /* 0x3c0885e40c007808 */ /* 0x000fe40004000000 */
[----:B------:R-:W-:-:S03]  /*0b20*/  FSEL R16, -R13, -0.16666662693023681641, !P0 ;  /* 0xbe2aaaa80d107808 */ /* 0x000fc60004000100 */
[C---:B------:R-:W-:Y:S01]  /*0b30*/  FFMA R8, R9.reuse, R8, R0 ;  /* 0x0000000809087223 */ /* 0x040fe20000000000 */
[----:B------:R-:W-:Y:S01]  /*0b40*/  FSEL R0, R14, 1, P0 ;  /* 0x3f8000000e007808 */ /* 0x000fe20000000000 */
[----:B0-----:R-:W-:Y:S01]  /*0b50*/  IMAD.MOV.U32 R15, RZ, RZ, R2 ;  /* 0x000000ffff0f7224 */ /* 0x001fe200078e0002 */
[----:B------:R-:W-:Y:S01]  /*0b60*/  I2FP.F32.S32 R18, R2 ;  /* 0x0000000200127245 */ /* 0x000fe20000201400 */
[----:B------:R-:W-:Y:S01]  /*0b70*/  FFMA R8, R9, R8, R16 ;  /* 0x0000000809087223 */ /* 0x000fe20000000010 */
[----:B------:R-:W-:Y:S01]  /*0b80*/  LOP3.LUT P0, RZ, R7, 0x2, RZ, 0xc0, !PT ;  /* 0x0000000207ff7812 */ /* 0x000fe2000780c0ff */
[----:B------:R-:W-:Y:S02]  /*0b90*/  FFMA R9, R9, R0, RZ ;  /* 0x0000000009097223 */ /* 0x000fe400000000ff */
[----:B------:R-:W-:Y:S02]  /*0ba0*/  FFMA R7, R18, -1.5707962512969970703, R11 ;  /* 0xbfc90fda12077823 */ /* 0x000fe4000000000b */
[----:B------:R-:W-:-:S02]  /*0bb0*/  FFMA R17, R9, R8, R0 ;  /* 0x0000000809117223 */ /* 0x000fc40000000000 */
[----:B------:R-:W-:-:S04]  /*0bc0*/  FFMA R7, R18, -7.5497894158615963534e-08, R7 ;  /* 0xb3a2216812077823 */ /* 0x000fc80000000007 */
[----:B------:R-:W-:Y:S02]  /*0bd0*/  FFMA R14, R18, -5.3903029534742383927e-15, R7 ;  /* 0xa7c234c5120e7823 */ /* 0x000fe40000000007 */
[----:B------:R-:W-:Y:S02]  /*0be0*/  @P0 FADD R17, RZ, -R17 ;  /* 0x80000011ff110221 */ /* 0x000fe40000000000 */
[----:B------:R-:W-:Y:S01]  /*0bf0*/  IMAD.MOV.U32 R0, RZ, RZ, R14 ;  /* 0x000000ffff007224 */ /* 0x000fe200078e000e */
[----:B------:R-:W-:Y:S06]  /*0c00*/  @!P1 BRA `(.L_x_8) ;  /* 0x0000000000dc9947 */ /* 0x000fec0003800000 */
        /* <DEDUP_REMOVED lines=11> */
.L_x_9:
        /* <DEDUP_REMOVED lines=44> */
.L_x_8:
[----:B------:R-:W-:Y:S05]  /*0f80*/  BSYNC.RECONVERGENT B0 ;  /* 0x0000000000007941 */ /* 0x000fea0003800200 */
.L_x_7:
[----:B------:R-:W-:Y:S01]  /*0f90*/  FMUL R7, R0, R0 ;  /* 0x0000000000077220 */ /* 0x000fe20000400000 */
[C---:B------:R-:W-:Y:S01]  /*0fa0*/  LOP3.LUT R9, R2.reuse, 0x1, RZ, 0xc0, !PT ;  /* 0x0000000102097812 */ /* 0x040fe200078ec0ff */
[----:B------:R-:W-:Y:S01]  /*0fb0*/  IMAD.MOV.U32 R18, RZ, RZ, 0x3c0885e4 ;  /* 0x3c0885e4ff127424 */ /* 0x000fe200078e00ff */
[----:B------:R-:W0:Y:S01]  /*0fc0*/  LDCU UR10, c[0x0][0x3ac] ;  /* 0x00007580ff0a77ac */ /* 0x000e220008000800 */
[----:B------:R-:W-:Y:S01]  /*0fd0*/  FFMA R8, R7, R10, -0.0013887860113754868507 ;  /* 0xbab607ed07087423 */ /* 0x000fe2000000000a */
[----:B------:R-:W-:Y:S01]  /*0fe0*/  ISETP.NE.U32.AND P0, PT, R9, 0x1, PT ;  /* 0x000000010900780c */ /* 0x000fe20003f05070 */
[----:B------:R-:W-:Y:S01]  /*0ff0*/  VIADD R9, R2, 0x1 ;  /* 0x0000000102097836 */ /* 0x000fe20000000000 */
[----:B------:R-:W1:Y:S01]  /*1000*/  LDCU UR4, c[0x0][0x3a0] ;  /* 0x00007400ff0477ac */ /* 0x000e620008000800 */
[----:B------:R-:W-:Y:S01]  /*1010*/  IMAD.MOV.U32 R19, RZ, RZ, 0x3e2aaaa8 ;  /* 0x3e2aaaa8ff137424 */ /* 0x000fe200078e00ff */
[----:B------:R-:W-:Y:S01]  /*1020*/  FSEL R8, R8, -0.00019574658654164522886, P0 ;  /* 0xb94d415308087808 */ /* 0x000fe20000000000 */
[----:B------:R-:W-:Y:S01]  /*1030*/  BSSY.RECONVERGENT B0, `(.L_x_10) ;  /* 0x0000047000007945 */ /* 0x000fe20003800200 */
[----:B------:R-:W-:-:S02]  /*1040*/  FSEL R2, R18, 0.041666727513074874878, !P0 ;  /* 0x3d2aaabb12027808 */ /* 0x000fc40004000000 */
[----:B------:R-:W-:Y:S02]  /*1050*/  LOP3.LUT P1, RZ, R9, 0x2, RZ, 0xc0, !PT ;  /* 0x0000000209ff7812 */ /* 0x000fe4000782c0ff */
[----:B------:R-:W-:Y:S01]  /*1060*/  FSEL R0, R0, 1, !P0 ;  /* 0x3f80000000007808 */ /* 0x000fe20004000000 */
[----:B------:R-:W-:Y:S01]  /*1070*/  FFMA R2, R7, R8, R2 ;  /* 0x0000000807027223 */ /* 0x000fe20000000002 */
[----:B------:R-:W-:Y:S02]  /*1080*/  FSEL R8, -R19, -0.4999999701976776123, !P0 ;  /* 0xbeffffff13087808 */ /* 0x000fe40004000100 */
[----:B------:R-:W-:Y:S01]  /*1090*/  FSETP.GE.AND P0, PT, |R3|, 105615, PT ;  /* 0x47ce47800300780b */ /* 0x000fe20003f06200 */
[----:B0-----:R-:W-:Y:S02]  /*10a0*/  FMUL R17, R17, UR10 ;  /* 0x0000000a11117c20 */ /* 0x001fe40008400000 */
[C---:B------:R-:W-:Y:S01]  /*10b0*/  FFMA R2, R7.reuse, R2, R8 ;  /* 0x0000000207027223 */ /* 0x040fe20000000008 */
[----:B------:R-:W-:-:S04]  /*10c0*/  FFMA R7, R7, R0, RZ ;  /* 0x0000000007077223 */ /* 0x000fc800000000ff */
[----:B------:R-:W-:Y:S01]  /*10d0*/  FFMA R0, R7, R2, R0 ;  /* 0x0000000207007223 */ /* 0x000fe20000000000 */
[----:B------:R-:W-:-:S03]  /*10e0*/  IMAD.MOV.U32 R2, RZ, RZ, R6 ;  /* 0x000000ffff027224 */ /* 0x000fc600078e0006 */
[----:B------:R-:W-:-:S04]  /*10f0*/  @P1 FADD R0, RZ, -R0 ;  /* 0x80000000ff001221 */ /* 0x000fc80000000000 */
[----:B-1----:R-:W-:Y:S01]  /*1100*/  FFMA R20, R0, R17, UR4 ;  /* 0x0000000400147e23 */ /* 0x002fe20008000011 */
        /* <DEDUP_REMOVED lines=13> */
.L_x_12:
        /* <DEDUP_REMOVED lines=25> */
[----:B------:R-:W-:Y:S01]  /*1370*/  UMOV UR5, 0x3bf921fb ;  /* 0x3bf921fb00057882 */ /* 0x000fe20000000000 */
[----:B------:R-:W-:-:S02]  /*1380*/  ISETP.GE.AND P1, PT, R3, RZ, PT ;  /* 0x000000ff0300720c */ /* 0x000fc40003f26270 */
[-C--:B--2---:R-:W-:Y:S02]  /*1390*/  @P0 SHF.L.W.U32.HI R0, R7, R8.reuse, R0 ;  /* 0x0000000807000219 */ /* 0x084fe40000010e00 */
[----:B---3--:R-:W-:-:S04]  /*13a0*/  @P0 SHF.L.W.U32.HI R7, R2, R8, R7 ;  /* 0x0000000802070219 */ /* 0x008fc80000010e07 */
        /* <DEDUP_REMOVED lines=15> */
.L_x_11:
[----:B------:R-:W-:Y:S05]  /*14a0*/  BSYNC.RECONVERGENT B0 ;  /* 0x0000000000007941 */ /* 0x000fea0003800200 */
.L_x_10:
[----:B------:R-:W-:Y:S01]  /*14b0*/  FMUL R7, R0, R0 ;  /* 0x0000000000077220 */ /* 0x000fe20000400000 */
[C---:B------:R-:W-:Y:S01]  /*14c0*/  LOP3.LUT R9, R2.reuse, 0x1, RZ, 0xc0, !PT ;  /* 0x0000000102097812 */ /* 0x040fe200078ec0ff */
[----:B------:R-:W-:Y:S01]  /*14d0*/  BSSY.RECONVERGENT B0, `(.L_x_13) ;  /* 0x0000046000007945 */ /* 0x000fe20003800200 */
[----:B------:R-:W-:Y:S01]  /*14e0*/  LOP3.LUT P1, RZ, R2, 0x2, RZ, 0xc0, !PT ;  /* 0x0000000202ff7812 */ /* 0x000fe2000782c0ff */
[----:B------:R-:W-:Y:S01]  /*14f0*/  FFMA R8, R7, R10, -0.0013887860113754868507 ;  /* 0xbab607ed07087423 */ /* 0x000fe2000000000a */
[----:B------:R-:W-:-:S04]  /*1500*/  ISETP.NE.U32.AND P0, PT, R9, 0x1, PT ;  /* 0x000000010900780c */ /* 0x000fc80003f05070 */
[----:B------:R-:W-:Y:S02]  /*1510*/  FSEL R8, R8, -0.00019574658654164522886, !P0 ;  /* 0xb94d415308087808 */ /* 0x000fe40004000000 */
[----:B------:R-:W-:Y:S02]  /*1520*/  FSEL R16, R12, 0.0083327032625675201416, !P0 ;  /* 0x3c0885e40c107808 */ /* 0x000fe40004000000 */
[----:B------:R-:W-:Y:S02]  /*1530*/  FSEL R0, R0, 1, P0 ;  /* 0x3f80000000007808 */ /* 0x000fe40000000000 */
[----:B------:R-:W-:Y:S01]  /*1540*/  FSEL R9, -R13, -0.16666662693023681641, !P0 ;  /* 0xbe2aaaa80d097808 */ /* 0x000fe20004000100 */
[----:B------:R-:W-:Y:S01]  /*1550*/  FFMA R8, R7, R8, R16 ;  /* 0x0000000807087223 */ /* 0x000fe20000000010 */
[----:B------:R-:W-:Y:S01]  /*1560*/  FSETP.GE.AND P0, PT, |R11|, 105615, PT ;  /* 0x47ce47800b00780b */ /* 0x000fe20003f06200 */
[C---:B------:R-:W-:Y:S02]  /*1570*/  FFMA R21, R7.reuse, R0, RZ ;  /* 0x0000000007157223 */ /* 0x040fe400000000ff */
[----:B------:R-:W-:-:S04]  /*1580*/  FFMA R8, R7, R8, R9 ;  /* 0x0000000807087223 */ /* 0x000fc80000000009 */
[----:B------:R-:W-:-:S04]  /*1590*/  FFMA R21, R21, R8, R0 ;  /* 0x0000000815157223 */ /* 0x000fc80000000000 */
[----:B------:R-:W-:Y:S02]  /*15a0*/  @P1 FADD R21, RZ, -R21 ;  /* 0x80000015ff151221 */ /* 0x000fe40000000000 */
[----:B------:R-:W-:Y:S05]  /*15b0*/  @!P0 BRA `(.L_x_14) ;  /* 0x0000000000dc8947 */ /* 0x000fea0003800000 */
        /* <DEDUP_REMOVED lines=11> */
.L_x_15:
        /* <DEDUP_REMOVED lines=28> */
[----:B---3--:R-:W-:Y:S02]  /*1830*/  @P0 SHF.L.W.U32.HI R7, R2, R8, R7 ;  /* 0x0000000802070219 */ /* 0x008fe40000010e07 */
[--C-:B------:R-:W-:Y:S02]  /*1840*/  SHF.R.U32.HI R15, RZ, 0x1e, R0.reuse ;  /* 0x0000001eff0f7819 */ /* 0x100fe40000011600 */
[C---:B------:R-:W-:Y:S01]  /*1850*/  SHF.L.W.U32.HI R2, R7.reuse, 0x2, R0 ;  /* 0x0000000207027819 */ /* 0x040fe20000010e00 */
[----:B------:R-:W-:-:S03]  /*1860*/  IMAD.SHL.U32 R7, R7, 0x4, RZ ;  /* 0x0000000407077824 */ /* 0x000fc600078e00ff */
[----:B------:R-:W-:Y:S02]  /*1870*/  SHF.R.S32.HI R9, RZ, 0x1f, R2 ;  /* 0x0000001fff097819 */ /* 0x000fe40000011402 */
[C---:B------:R-:W-:Y:S02]  /*1880*/  LEA.HI R15, R2.reuse, R15, RZ, 0x1 ;  /* 0x0000000f020f7211 */ /* 0x040fe400078f08ff */
[C---:B------:R-:W-:Y:S02]  /*1890*/  LOP3.LUT R8, R9.reuse, R7, RZ, 0x3c, !PT ;  /* 0x0000000709087212 */ /* 0x040fe400078e3cff */
[----:B------:R-:W-:Y:S01]  /*18a0*/  LOP3.LUT R9, R9, R2, RZ, 0x3c, !PT ;  /* 0x0000000209097212 */ /* 0x000fe200078e3cff */
[----:B------:R-:W-:Y:S01]  /*18b0*/  IMAD.MOV R0, RZ, RZ, -R15 ;  /* 0x000000ffff007224 */ /* 0x000fe200078e0a0f */
[----:B------:R-:W-:-:S03]  /*18c0*/  LOP3.LUT R11, R2, R11, RZ, 0x3c, !PT ;  /* 0x0000000b020b7212 */ /* 0x000fc600078e3cff */
[----:B------:R-:W-:Y:S01]  /*18d0*/  @!P1 IMAD.MOV.U32 R15, RZ, RZ, R0 ;  /* 0x000000ffff0f9224 */ /* 0x000fe200078e0000 */
[----:B------:R-:W0:Y:S01]  /*18e0*/  I2F.F64.S64 R8, R8 ;  /* 0x0000000800087312 */ /* 0x000e220000301c00 */
[----:B------:R-:W-:Y:S01]  /*18f0*/  ISETP.GE.AND P0, PT, R11, RZ, PT ;  /* 0x000000ff0b00720c */ /* 0x000fe20003f06270 */
[----:B0-----:R-:W-:-:S10]  /*1900*/  DMUL R16, R8, UR4 ;  /* 0x0000000408107c28 */ /* 0x001fd40008000000 */
[----:B------:R-:W0:Y:S02]  /*1910*/  F2F.F32.F64 R16, R16 ;  /* 0x0000001000107310 */ /* 0x000e240000301000 */
[----:B0-----:R-:W-:-:S07]  /*1920*/  FSEL R14, -R16, R16, !P0 ;  /* 0x00000010100e7208 */ /* 0x001fce0004000100 */
.L_x_14:
[----:B------:R-:W-:Y:S05]  /*1930*/  BSYNC.RECONVERGENT B0 ;  /* 0x0000000000007941 */ /* 0x000fea0003800200 */
.L_x_13:
[C---:B------:R-:W-:Y:S01]  /*1940*/  LOP3.LUT R0, R15.reuse, 0x1, RZ, 0xc0, !PT ;  /* 0x000000010f007812 */ /* 0x040fe200078ec0ff */
[----:B------:R-:W-:Y:S01]  /*1950*/  FMUL R7, R14, R14 ;  /* 0x0000000e0e077220 */ /* 0x000fe20000400000 */
[----:B------:R-:W0:Y:S01]  /*1960*/  LDCU UR4, c[0x0][0x3a4] ;  /* 0x00007480ff0477ac */ /* 0x000e220008000800 */
[----:B------:R-:W-:Y:S01]  /*1970*/  LOP3.LUT P1, RZ, R15, 0x2, RZ, 0xc0, !PT ;  /* 0x000000020fff7812 */ /* 0x000fe2000782c0ff */
[----:B------:R-:W-:Y:S01]  /*1980*/  FMUL R9, R21, UR10 ;  /* 0x0000000a15097c20 */ /* 0x000fe20008400000 */
[----:B------:R-:W-:Y:S01]  /*1990*/  ISETP.NE.U32.AND P0, PT, R0, 0x1, PT ;  /* 0x000000010000780c */ /* 0x000fe20003f05070 */
[----:B------:R-:W-:Y:S01]  /*19a0*/  FFMA R0, R7, R10, -0.0013887860113754868507 ;  /* 0xbab607ed07007423 */ /* 0x000fe2000000000a */
[----:B------:R-:W-:Y:S01]  /*19b0*/  BSSY.RECONVERGENT B0, `(.L_x_16) ;  /* 0x0000046000007945 */ /* 0x000fe20003800200 */
[----:B------:R-:W-:Y:S01]  /*19c0*/  IMAD.MOV.U32 R2, RZ, RZ, R6 ;  /* 0x000000ffff027224 */ /* 0x000fe200078e0006 */
[----:B------:R-:W-:Y:S02]  /*19d0*/  FSEL R12, R12, 0.0083327032625675201416, !P0 ;  /* 0x3c0885e40c0c7808 */ /* 0x000fe40004000000 */
[----:B------:R-:W-:-:S02]  /*19e0*/  FSEL R0, R0, -0.00019574658654164522886, !P0 ;  /* 0xb94d415300007808 */ /* 0x000fc40004000000 */
[----:B------:R-:W-:Y:S02]  /*19f0*/  FSEL R13, -R13, -0.16666662693023681641, !P0 ;  /* 0xbe2aaaa80d0d7808 */ /* 0x000fe40004000100 */
[----:B------:R-:W-:Y:S01]  /*1a00*/  FSEL R14, R14, 1, P0 ;  /* 0x3f8000000e0e7808 */ /* 0x000fe20000000000 */
[----:B------:R-:W-:Y:S01]  /*1a10*/  FFMA R0, R7, R0, R12 ;  /* 0x0000000007007223 */ /* 0x000fe2000000000c */
[----:B------:R-:W-:-:S03]  /*1a20*/  FSETP.GE.AND P0, PT, |R3|, 105615, PT ;  /* 0x47ce47800300780b */ /* 0x000fc60003f06200 */
[C---:B------:R-:W-:Y:S01]  /*1a30*/  FFMA R0, R7.reuse, R0, R13 ;  /* 0x0000000007007223 */ /* 0x040fe2000000000d */
[----:B------:R-:W-:-:S04]  /*1a40*/  FFMA R7, R7, R14, RZ ;  /* 0x0000000e07077223 */ /* 0x000fc800000000ff */
[----:B------:R-:W-:-:S04]  /*1a50*/  FFMA R0, R7, R0, R14 ;  /* 0x0000000007007223 */ /* 0x000fc8000000000e */
[----:B------:R-:W-:-:S04]  /*1a60*/  @P1 FADD R0, RZ, -R0 ;  /* 0x80000000ff001221 */ /* 0x000fc80000000000 */
[----:B0-----:R-:W-:Y:S01]  /*1a70*/  FFMA R9, R0, R9, UR4 ;  /* 0x0000000400097e23 */ /* 0x001fe20008000009 */
        /* <DEDUP_REMOVED lines=13> */
.L_x_18:
        /* <DEDUP_REMOVED lines=36> */
[----:B------:R-:W0:Y:S01]  /*1d90*/  I2F.F64.S64 R14, R14 ;  /* 0x0000000e000e7312 */ /* 0x000e220000301c00 */
[----:B------:R-:W-:Y:S02]  /*1da0*/  LEA.HI R2, R2, R7, RZ, 0x1 ;  /* 0x0000000702027211 */ /* 0x000fe400078f08ff */
[----:B------:R-:W-:-:S03]  /*1db0*/  ISETP.GE.AND P0, PT, R0, RZ, PT ;  /* 0x000000ff0000720c */ /* 0x000fc60003f06270 */
[----:B------:R-:W-:-:S04]  /*1dc0*/  IMAD.MOV R0, RZ, RZ, -R2 ;  /* 0x000000ffff007224 */ /* 0x000fc800078e0a02 */
[----:B------:R-:W-:Y:S01]  /*1dd0*/  @!P1 IMAD.MOV.U32 R2, RZ, RZ, R0 ;  /* 0x000000ffff029224 */ /* 0x000fe200078e0000 */
[----:B0-----:R-:W-:-:S10]  /*1de0*/  DMUL R12, R14, UR4 ;  /* 0x000000040e0c7c28 */ /* 0x001fd40008000000 */
[----:B------:R-:W0:Y:S02]  /*1df0*/  F2F.F32.F64 R12, R12 ;  /* 0x0000000c000c7310 */ /* 0x000e240000301000 */
[----:B0-----:R-:W-:-:S07]  /*1e00*/  FSEL R0, -R12, R12, !P0 ;  /* 0x0000000c0c007208 */ /* 0x001fce0004000100 */
.L_x_17:
[----:B------:R-:W-:Y:S05]  /*1e10*/  BSYNC.RECONVERGENT B0 ;  /* 0x0000000000007941 */ /* 0x000fea0003800200 */
.L_x_16:
[----:B------:R-:W-:Y:S01]  /*1e20*/  FMUL R7, R0, R0 ;  /* 0x0000000000077220 */ /* 0x000fe20000400000 */
[----:B------:R-:W-:Y:S01]  /*1e30*/  LOP3.LUT R8, R2, 0x1, RZ, 0xc0, !PT ;  /* 0x0000000102087812 */ /* 0x000fe200078ec0ff */
[----:B------:R-:W0:Y:S01]  /*1e40*/  LDCU UR4, c[0x0][0x3b8] ;  /* 0x00007700ff0477ac */ /* 0x000e220008000800 */
[----:B------:R-:W1:Y:S01]  /*1e50*/  LDC R11, c[0x0][0x3a8] ;  /* 0x0000ea00ff0b7b82 */ /* 0x000e620000000800 */
[----:B------:R-:W-:Y:S01]  /*1e60*/  FFMA R10, R7, R10, -0.0013887860113754868507 ;  /* 0xbab607ed070a7423 */ /* 0x000fe2000000000a */
[----:B------:R-:W-:Y:S01]  /*1e70*/  ISETP.NE.U32.AND P0, PT, R8, 0x1, PT ;  /* 0x000000010800780c */ /* 0x000fe20003f05070 */
[----:B------:R-:W-:-:S03]  /*1e80*/  VIADD R2, R2, 0x1 ;  /* 0x0000000102027836 */ /* 0x000fc60000000000 */
[----:B------:R-:W-:Y:S02]  /*1e90*/  FSEL R18, R18, 0.041666727513074874878, !P0 ;  /* 0x3d2aaabb12127808 */ /* 0x000fe40004000000 */
[----:B------:R-:W-:Y:S02]  /*1ea0*/  FSEL R10, R10, -0.00019574658654164522886, P0 ;  /* 0xb94d41530a0a7808 */ /* 0x000fe40000000000 */
[----:B------:R-:W-:Y:S02]  /*1eb0*/  FSEL R19, -R19, -0.4999999701976776123, !P0 ;  /* 0xbeffffff13137808 */ /* 0x000fe40004000100 */
[----:B------:R-:W-:Y:S01]  /*1ec0*/  LOP3.LUT P1, RZ, R2, 0x2, RZ, 0xc0, !PT ;  /* 0x0000000202ff7812 */ /* 0x000fe2000782c0ff */
[----:B------:R-:W-:Y:S01]  /*1ed0*/  FFMA R10, R7, R10, R18 ;  /* 0x0000000a070a7223 */ /* 0x000fe20000000012 */
[----:B------:R-:W-:-:S03]  /*1ee0*/  FSEL R0, R0, 1, !P0 ;  /* 0x3f80000000007808 */ /* 0x000fc60004000000 */
[C---:B------:R-:W-:Y:S01]  /*1ef0*/  FFMA R10, R7.reuse, R10, R19 ;  /* 0x0000000a070a7223 */ /* 0x040fe20000000013 */
[----:B0-----:R-:W-:Y:S01]  /*1f00*/  UISETP.NE.AND UP0, UPT, UR4, 0x1, UPT ;  /* 0x000000010400788c */ /* 0x001fe2000bf05270 */
[----:B------:R-:W-:-:S04]  /*1f10*/  FFMA R7, R7, R0, RZ ;  /* 0x0000000007077223 */ /* 0x000fc800000000ff */
[----:B------:R-:W-:-:S04]  /*1f20*/  FFMA R0, R7, R10, R0 ;  /* 0x0000000a07007223 */ /* 0x000fc80000000000 */
[----:B------:R-:W-:-:S04]  /*1f30*/  @P1 FADD R0, RZ, -R0 ;  /* 0x80000000ff001221 */ /* 0x000fc80000000000 */
[----:B-1----:R-:W-:Y:S01]  /*1f40*/  FFMA R0, R0, UR10, R11 ;  /* 0x0000000a00007c23 */ /* 0x002fe2000800000b */
[----:B------:R-:W-:Y:S06]  /*1f50*/  BRA.U !UP0, `(.L_x_19) ;  /* 0x0000000108607547 */ /* 0x000fec000b800000 */
[----:B------:R-:W-:Y:S01]  /*1f60*/  UISETP.NE.AND UP0, UPT, UR4, URZ, UPT ;  /* 0x000000ff0400728c */ /* 0x000fe2000bf05270 */
[----:B------:R-:W-:-:S08]  /*1f70*/  IMAD.MOV.U32 R7, RZ, RZ, RZ ;  /* 0x000000ffff077224 */ /* 0x000fd000078e00ff */
[----:B------:R-:W-:Y:S05]  /*1f80*/  BRA.U UP0, `(.L_x_20) ;  /* 0x0000000500a47547 */ /* 0x000fea000b800000 */
[----:B------:R-:W0:Y:S01]  /*1f90*/  LDCU.64 UR4, c[0x0][0x388] ;  /* 0x00007100ff0477ac */ /* 0x000e220008000a00 */
[----:B------:R-:W0:Y:S01]  /*1fa0*/  F2I.NTZ R11, R20 ;  /* 0x00000014000b7305 */ /* 0x000e220000203100 */
[----:B------:R-:W-:Y:S01]  /*1fb0*/  BSSY.RECONVERGENT B0, `(.L_x_21) ;  /* 0x0000011000007945 */ /* 0x000fe20003800200 */
[----:B------:R-:W1:Y:S06]  /*1fc0*/  LDCU UR8, c[0x0][0x390] ;  /* 0x00007200ff0877ac */ /* 0x000e6c0008000800 */
[----:B------:R-:W2:Y:S08]  /*1fd0*/  F2I.NTZ R2, R9 ;  /* 0x0000000900027305 */ /* 0x000eb00000203100 */
[----:B------:R-:W1:Y:S01]  /*1fe0*/  F2I.NTZ R13, R0 ;  /* 0x00000000000d7305 */ /* 0x000e620000203100 */
[----:B0-----:R-:W-:-:S04]  /*1ff0*/  ISETP.GE.AND P0, PT, R11, UR4, PT ;  /* 0x000000040b007c0c */ /* 0x001fc8000bf06270 */
[----:B------:R-:W-:Y:S02]  /*2000*/  ISETP.GT.AND P0, PT, R11, -0x1, !P0 ;  /* 0xffffffff0b00780c */ /* 0x000fe40004704270 */
[----:B--2---:R-:W-:-:S04]  /*2010*/  ISETP.GE.AND P1, PT, R2, UR5, PT ;  /* 0x0000000502007c0c */ /* 0x004fc8000bf26270 */
[----:B------:R-:W-:Y:S02]  /*2020*/  ISETP.GT.AND P1, PT, R2, -0x1, !P1 ;  /* 0xffffffff0200780c */ /* 0x000fe40004f24270 */
[----:B-1----:R-:W-:-:S04]  /*2030*/  ISETP.GE.AND P2, PT, R13, UR8, PT ;  /* 0x000000080d007c0c */ /* 0x002fc8000bf46270 */
[----:B------:R-:W-:-:S04]  /*2040*/  ISETP.GT.AND P2, PT, R13, -0x1, !P2 ;  /* 0xffffffff0d00780c */ /* 0x000fc80005744270 */
[----:B------:R-:W-:-:S13]  /*2050*/  PLOP3.LUT P0, PT, P2, P0, P1, 0x80, 0x0 ;  /* 0x000000000000781c */ /* 0x000fda0001701010 */
[----:B------:R-:W-:Y:S05]  /*2060*/  @!P0 BRA `(.L_x_22) ;  /* 0x0000000000148947 */ /* 0x000fea0003800000 */
[----:B------:R-:W0:Y:S01]  /*2070*/  LDC.64 R8, c[0x0][0x380] ;  /* 0x0000e000ff087b82 */ /* 0x000e220000000a00 */
[----:B------:R-:W-:-:S04]  /*2080*/  IMAD R0, R13, UR5, R2 ;  /* 0x000000050d007c24 */ /* 0x000fc8000f8e0202 */
[----:B------:R-:W-:-:S04]  /*2090*/  IMAD R7, R0, UR4, R11 ;  /* 0x0000000400077c24 */ /* 0x000fc8000f8e020b */
[----:B0-----:R-:W-:-:S05]  /*20a0*/  IMAD.WIDE R8, R7, 0x4, R8 ;  /* 0x0000000407087825 */ /* 0x001fca00078e0208 */
[----:B------:R0:W5:Y:S02]  /*20b0*/  LDG.E R7, desc[UR6][R8.64] ;  /* 0x0000000608077981 */ /* 0x000164000c1e1900 */
.L_x_22:
[----:B------:R-:W-:Y:S05]  /*20c0*/  BSYNC.RECONVERGENT B0 ;  /* 0x0000000000007941 */ /* 0x000fea0003800200 */
.L_x_21:
[----:B------:R-:W-:Y:S05]  /*20d0*/  BRA `(.L_x_20) ;  /* 0x0000000400507947 */ /* 0x000fea0003800000 */
.L_x_19:
[----:B------:R-:W0:Y:S01]  /*20e0*/  LDC.64 R12, c[0x0][0x388] ;  /* 0x0000e200ff0c7b82 */ /* 0x000e220000000a00 */
[----:B------:R-:W1:Y:S01]  /*20f0*/  F2I.FLOOR.NTZ R7, R20 ;  /* 0x0000001400077305 */ /* 0x000e620000207100 */
[----:B------:R-:W2:Y:S06]  /*2100*/  LDCU UR4, c[0x0][0x390] ;  /* 0x00007200ff0477ac */ /* 0x000eac0008000800 */
[----:B------:R-:W3:Y:S01]  /*2110*/  LDC.64 R16, c[0x0][0x380] ;  /* 0x0000e000ff107b82 */ /* 0x000ee20000000a00 */
[----:B------:R-:W4:Y:S01]  /*2120*/  F2I.FLOOR.NTZ R8, R9 ;  /* 0x0000000900087305 */ /* 0x000f220000207100 */
[----:B-1----:R-:W-:-:S07]  /*2130*/  VIADD R11, R7, 0x1 ;  /* 0x00000001070b7836 */ /* 0x002fce0000000000 */
[----:B------:R-:W1:Y:S01]  /*2140*/  F2I.FLOOR.NTZ R2, R0 ;  /* 0x0000000000027305 */ /* 0x000e620000207100 */
[-C--:B0-----:R-:W-:Y:S01]  /*2150*/  ISETP.GE.AND P0, PT, R7, R12.reuse, PT ;  /* 0x0000000c0700720c */ /* 0x081fe20003f06270 */
[C---:B----4-:R-:W-:Y:S01]  /*2160*/  VIADD R10, R8.reuse, 0x1 ;  /* 0x00000001080a7836 */ /* 0x050fe20000000000 */
[-C--:B------:R-:W-:Y:S02]  /*2170*/  ISETP.GE.AND P2, PT, R11, R12.reuse, PT ;  /* 0x0000000c0b00720c */ /* 0x080fe40003f46270 */
[C---:B------:R-:W-:Y:S02]  /*2180*/  ISETP.GT.AND P0, PT, R7.reuse, -0x1, !P0 ;  /* 0xffffffff0700780c */ /* 0x040fe40004704270 */
[----:B------:R-:W-:Y:S02]  /*2190*/  ISETP.GT.AND P2, PT, R7, -0x2, !P2 ;  /* 0xfffffffe0700780c */ /* 0x000fe40005744270 */
[----:B------:R-:W-:Y:S01]  /*21a0*/  ISETP.GT.AND P4, PT, R8, -0x2, P0 ;  /* 0xfffffffe0800780c */ /* 0x000fe20000784270 */
[-C--:B-1----:R-:W-:Y:S01]  /*21b0*/  IMAD R15, R2, R13.reuse, R13 ;  /* 0x0000000d020f7224 */ /* 0x082fe200078e020d */
[-C--:B------:R-:W-:Y:S01]  /*21c0*/  ISETP.GE.AND P5, PT, R8, R13.reuse, PT ;  /* 0x0000000d0800720c */ /* 0x080fe20003fa6270 */
[----:B------:R-:W-:Y:S01]  /*21d0*/  VIADD R22, R2, 0x1 ;  /* 0x0000000102167836 */ /* 0x000fe20000000000 */
[-C--:B------:R-:W-:Y:S01]  /*21e0*/  ISETP.LT.AND P4, PT, R10, R13.reuse, P4 ;  /* 0x0000000d0a00720c */ /* 0x080fe20002781270 */
[C---:B------:R-:W-:Y:S01]  /*21f0*/  IMAD.IADD R15, R8.reuse, 0x1, R15 ;  /* 0x00000001080f7824 */ /* 0x040fe200078e020f */
[----:B------:R-:W-:Y:S01]  /*2200*/  ISETP.GT.AND P1, PT, R8, -0x2, P2 ;  /* 0xfffffffe0800780c */ /* 0x000fe20001724270 */
[C---:B------:R-:W-:Y:S01]  /*2210*/  IMAD R14, R2.reuse, R13, R10 ;  /* 0x0000000d020e7224 */ /* 0x040fe200078e020a */
[C---:B------:R-:W-:Y:S01]  /*2220*/  ISETP.LT.OR P6, PT, R2.reuse, -0x1, !P4 ;  /* 0xffffffff0200780c */ /* 0x040fe200067c1670 */
[CC--:B------:R-:W-:Y:S01]  /*2230*/  IMAD R18, R15.reuse, R12.reuse, R12 ;  /* 0x0000000c0f127224 */ /* 0x0c0fe200078e020c */
[----:B--2---:R-:W-:Y:S01]  /*2240*/  ISETP.GE.AND P3, PT, R2, UR4, PT ;  /* 0x0000000402007c0c */ /* 0x004fe2000bf66270 */
[----:B------:R-:W-:Y:S01]  /*2250*/  IMAD R15, R15, R12, R7 ;  /* 0x0000000c0f0f7224 */ /* 0x000fe200078e0207 */
[----:B------:R-:W-:Y:S01]  /*2260*/  ISETP.GE.OR P6, PT, R22, UR4, P6 ;  /* 0x0000000416007c0c */ /* 0x000fe2000b7c6670 */
[----:B------:R-:W-:Y:S01]  /*2270*/  IMAD.IADD R11, R7, 0x1, R18 ;  /* 0x00000001070b7824 */ /* 0x000fe200078e0212 */
[----:B------:R-:W-:-:S02]  /*2280*/  ISETP.GT.AND P5, PT, R8, -0x1, !P5 ;  /* 0xffffffff0800780c */ /* 0x000fc40006fa4270 */
[----:B------:R-:W-:Y:S02]  /*2290*/  CS2R R18, SRZ ;  /* 0x0000000000127805 */ /* 0x000fe4000001ff00 */
[-C--:B------:R-:W-:Y:S01]  /*22a0*/  ISETP.LT.AND P1, PT, R10, R13.reuse, P1 ;  /* 0x0000000d0a00720c */ /* 0x080fe20000f21270 */
[----:B---3--:R-:W-:Y:S01]  /*22b0*/  IMAD.WIDE R10, R11, 0x4, R16 ;  /* 0x000000040b0a7825 */ /* 0x008fe200078e0210 */
[C---:B------:R-:W-:Y:S02]  /*22c0*/  ISETP.GT.AND P3, PT, R2.reuse, -0x1, !P3 ;  /* 0xffffffff0200780c */ /* 0x040fe40005f64270 */
[----:B------:R-:W-:Y:S01]  /*22d0*/  PLOP3.LUT P2, PT, P2, P5, PT, 0x80, 0x8 ;  /* 0x000000000008781c */ /* 0x000fe2000174b070 */
[C---:B------:R-:W-:Y:S01]  /*22e0*/  IMAD R13, R2.reuse, R13, R8 ;  /* 0x0000000d020d7224 */ /* 0x040fe200078e0208 */
[----:B------:R-:W-:Y:S02]  /*22f0*/  PLOP3.LUT P0, PT, P0, P5, PT, 0x80, 0x8 ;  /* 0x000000000008781c */ /* 0x000fe4000070b070 */
[C---:B------:R-:W-:Y:S01]  /*2300*/  ISETP.LT.OR P5, PT, R2.reuse, -0x1, !P1 ;  /* 0xffffffff0200780c */ /* 0x040fe20004fa1670 */
[----:B------:R-:W2:Y:S01]  /*2310*/  @!P6 LDG.E R18, desc[UR6][R10.64] ;  /* 0x000000060a12e981 */ /* 0x000ea2000c1e1900 */
[----:B------:R-:W-:Y:S01]  /*2320*/  PLOP3.LUT P6, PT, P2, P3, PT, 0x80, 0x8 ;  /* 0x000000000008781c */ /* 0x000fe200017c7070 */
[----:B------:R-:W-:Y:S01]  /*2330*/  IMAD R13, R13, R12, R7 ;  /* 0x0000000c0d0d7224 */ /* 0x000fe200078e0207 */
[----:B------:R-:W-:-:S02]  /*2340*/  ISETP.LT.OR P2, PT, R2, -0x1, !P2 ;  /* 0xffffffff0200780c */ /* 0x000fc40005741670 */
[C---:B------:R-:W-:Y:S02]  /*2350*/  ISETP.GE.OR P5, PT, R22.reuse, UR4, P5 ;  /* 0x0000000416007c0c */ /* 0x040fe4000afa6670 */
[----:B------:R-:W-:Y:S02]  /*2360*/  PLOP3.LUT P4, PT, P4, P3, PT, 0x80, 0x8 ;  /* 0x000000000008781c */ /* 0x000fe40002787070 */
[----:B------:R-:W-:Y:S02]  /*2370*/  PLOP3.LUT P1, PT, P1, P3, PT, 0x80, 0x8 ;  /* 0x000000000008781c */ /* 0x000fe40000f27070 */
[----:B------:R-:W-:Y:S02]  /*2380*/  PLOP3.LUT P3, PT, P0, P3, PT, 0x80, 0x8 ;  /* 0x000000000008781c */ /* 0x000fe40000767070 */
[----:B------:R-:W-:Y:S02]  /*2390*/  ISETP.GE.OR P2, PT, R22, UR4, P2 ;  /* 0x0000000416007c0c */ /* 0x000fe40009746670 */
[----:B------:R-:W-:Y:S01]  /*23a0*/  ISETP.LT.OR P0, PT, R2, -0x1, !P0 ;  /* 0xffffffff0200780c */ /* 0x000fe20004701670 */
[----:B------:R-:W-:Y:S01]  /*23b0*/  IMAD R21, R14, R12, R7 ;  /* 0x0000000c0e157224 */ /* 0x000fe200078e0207 */
[----:B------:R-:W-:Y:S01]  /*23c0*/  CS2R R24, SRZ ;  /* 0x0000000000187805 */ /* 0x000fe2000001ff00 */
[----:B------:R-:W-:Y:S01]  /*23d0*/  IMAD.MOV.U32 R26, RZ, RZ, RZ ;  /* 0x000000ffff1a7224 */ /* 0x000fe200078e00ff */
[----:B------:R-:W-:Y:S01]  /*23e0*/  ISETP.GE.OR P0, PT, R22, UR4, P0 ;  /* 0x0000000416007c0c */ /* 0x000fe20008706670 */
[--C-:B------:R-:W-:Y:S01]  /*23f0*/  IMAD.WIDE R12, R13, 0x4, R16.reuse ;  /* 0x000000040d0c7825 */ /* 0x100fe200078e0210 */
[----:B------:R-:W-:Y:S01]  /*2400*/  CS2R R22, SRZ ;  /* 0x0000000000167805 */ /* 0x000fe2000001ff00 */
[----:B------:R-:W3:Y:S02]  /*2410*/  @!P5 LDG.E R19, desc[UR6][R10.64+0x4] ;  /* 0x000004060a13d981 */ /* 0x000ee4000c1e1900 */
[----:B------:R-:W-:-:S02]  /*2420*/  IMAD.WIDE R14, R15, 0x4, R16 ;  /* 0x000000040f0e7825 */ /* 0x000fc400078e0210 */
[----:B------:R-:W4:Y:S02]  /*2430*/  @P6 LDG.E R26, desc[UR6][R12.64+0x4] ;  /* 0x000004060c1a6981 */ /* 0x000f24000c1e1900 */
[----:B------:R-:W-:Y:S02]  /*2440*/  IMAD.WIDE R16, R21, 0x4, R16 ;  /* 0x0000000415107825 */ /* 0x000fe400078e0210 */
[----:B------:R-:W5:Y:S02]  /*2450*/  @!P2 LDG.E R25, desc[UR6][R14.64+0x4] ;  /* 0x000004060e19a981 */ /* 0x000f64000c1e1900 */
[----:B------:R-:W-:Y:S02]  /*2460*/  IMAD.MOV.U32 R21, RZ, RZ, RZ ;  /* 0x000000ffff157224 */ /* 0x000fe400078e00ff */
[----:B------:R-:W5:Y:S04]  /*2470*/  @P1 LDG.E R23, desc[UR6][R16.64+0x4] ;  /* 0x0000040610171981 */ /* 0x000f68000c1e1900 */
[----:B------:R-:W5:Y:S04]  /*2480*/  @!P0 LDG.E R22, desc[UR6][R14.64] ;  /* 0x000000060e168981 */ /* 0x000f68000c1e1900 */
[----:B------:R-:W5:Y:S04]  /*2490*/  @P4 LDG.E R21, desc[UR6][R16.64] ;  /* 0x0000000610154981 */ /* 0x000f68000c1e1900 */
[----:B------:R0:W5:Y:S01]  /*24a0*/  @P3 LDG.E R24, desc[UR6][R12.64] ;  /* 0x000000060c183981 */ /* 0x000162000c1e1900 */
[----:B------:R-:W-:-:S02]  /*24b0*/  I2FP.F32.S32 R7, R7 ;  /* 0x0000000700077245 */ /* 0x000fc40000201400 */
[----:B------:R-:W-:-:S03]  /*24c0*/  I2FP.F32.S32 R8, R8 ;  /* 0x0000000800087245 */ /* 0x000fc60000201400 */
[----:B------:R-:W-:Y:S02]  /*24d0*/  FADD R20, R20, -R7 ;  /* 0x8000000714147221 */ /* 0x000fe40000000000 */
[----:B------:R-:W-:Y:S02]  /*24e0*/  FADD R8, R9, -R8 ;  /* 0x8000000809087221 */ /* 0x000fe40000000000 */
[----:B------:R-:W-:Y:S01]  /*24f0*/  FADD R9, -R20, 1 ;  /* 0x3f80000014097421 */ /* 0x000fe20000000100 */
[----:B------:R-:W-:Y:S01]  /*2500*/  I2FP.F32.S32 R7, R2 ;  /* 0x0000000200077245 */ /* 0x000fe20000201400 */
[----:B0-----:R-:W-:-:S04]  /*2510*/  FADD R13, -R8, 1 ;  /* 0x3f800000080d7421 */ /* 0x001fc80000000100 */
[----:B------:R-:W-:-:S04]  /*2520*/  FADD R7, R0, -R7 ;  /* 0x8000000700077221 */ /* 0x000fc80000000000 */
[----:B------:R-:W-:Y:S01]  /*2530*/  FADD R0, -R7, 1 ;  /* 0x3f80000007007421 */ /* 0x000fe20000000100 */
[C---:B---3--:R-:W-:Y:S01]  /*2540*/  FMUL R10, R20.reuse, R19 ;  /* 0x00000013140a7220 */ /* 0x048fe20000400000 */
[----:B----4-:R-:W-:-:S03]  /*2550*/  FMUL R26, R20, R26 ;  /* 0x0000001a141a7220 */ /* 0x010fc60000400000 */
[C---:B--2---:R-:W-:Y:S01]  /*2560*/  FFMA R11, R9.reuse, R18, R10 ;  /* 0x00000012090b7223 */ /* 0x044fe2000000000a */
[C---:B-----5:R-:W-:Y:S01]  /*2570*/  FMUL R25, R20.reuse, R25 ;  /* 0x0000001914197220 */ /* 0x060fe20000400000 */
[----:B------:R-:W-:Y:S02]  /*2580*/  FMUL R20, R20, R23 ;  /* 0x0000001714147220 */ /* 0x000fe40000400000 */
[----:B------:R-:W-:Y:S01]  /*2590*/  FMUL R11, R8, R11 ;  /* 0x0000000b080b7220 */ /* 0x000fe20000400000 */
[C---:B------:R-:W-:Y:S01]  /*25a0*/  FFMA R22, R9.reuse, R22, R25 ;  /* 0x0000001609167223 */ /* 0x040fe20000000019 */
[----:B------:R-:W-:-:S03]  /*25b0*/  FFMA R21, R9, R21, R20 ;  /* 0x0000001509157223 */ /* 0x000fc60000000014 */
[----:B------:R-:W-:Y:S01]  /*25c0*/  FFMA R22, R22, R13, R11 ;  /* 0x0000000d16167223 */ /* 0x000fe2000000000b */
[----:B------:R-:W-:Y:S01]  /*25d0*/  FFMA R24, R9, R24, R26 ;  /* 0x0000001809187223 */ /* 0x000fe2000000001a */
[----:B------:R-:W-:Y:S02]  /*25e0*/  FMUL R21, R8, R21 ;  /* 0x0000001508157220 */ /* 0x000fe40000400000 */
[----:B------:R-:W-:Y:S02]  /*25f0*/  FMUL R22, R7, R22 ;  /* 0x0000001607167220 */ /* 0x000fe40000400000 */
[----:B------:R-:W-:-:S04]  /*2600*/  FFMA R21, R24, R13, R21 ;  /* 0x0000000d18157223 */ /* 0x000fc80000000015 */
[----:B------:R-:W-:-:S07]  /*2610*/  FFMA R7, R21, R0, R22 ;  /* 0x0000000015077223 */ /* 0x000fce0000000016 */
.L_x_20:
[----:B------:R-:W0:Y:S01]  /*2620*/  LDCU UR4, c[0x0][0x3b0] ;  /* 0x00007600ff0477ac */ /* 0x000e220008000800 */
[----:B------:R-:W-:Y:S01]  /*2630*/  IMAD.MOV.U32 R10, RZ, RZ, 0x1 ;  /* 0x00000001ff0a7424 */ /* 0x000fe200078e00ff */
[----:B------:R-:W-:Y:S01]  /*2640*/  FSETP.GE.AND P1, PT, |R3|, 105615, PT ;  /* 0x47ce47800300780b */ /* 0x000fe20003f26200 */
[----:B------:R-:W-:Y:S01]  /*2650*/  UMOV UR5, 0x400921fb ;  /* 0x400921fb00057882 */ /* 0x000fe20000000000 */
[----:B0-----:R-:W0:Y:S01]  /*2660*/  I2F.F64 R8, UR4 ;  /* 0x0000000400087d12 */ /* 0x001e220008201c00 */
[----:B------:R-:W-:-:S07]  /*2670*/  UMOV UR4, 0x54442d18 ;  /* 0x54442d1800047882 */ /* 0x000fce0000000000 */
[----:B0-----:R-:W0:Y:S02]  /*2680*/  MUFU.RCP64H R11, R9 ;  /* 0x00000009000b7308 */ /* 0x001e240000001800 */
[----:B0-----:R-:W-:-:S08]  /*2690*/  DFMA R12, -R8, R10, 1 ;  /* 0x3ff00000080c742b */ /* 0x001fd0000000010a */
[----:B------:R-:W-:-:S08]  /*26a0*/  DFMA R12, R12, R12, R12 ;  /* 0x0000000c0c0c722b */ /* 0x000fd0000000000c */
[----:B------:R-:W-:-:S08]  /*26b0*/  DFMA R12, R10, R12, R10 ;  /* 0x0000000c0a0c722b */ /* 0x000fd0000000000a */
[----:B------:R-:W-:-:S08]  /*26c0*/  DFMA R10, -R8, R12, 1 ;  /* 0x3ff00000080a742b */ /* 0x000fd0000000010c */
[----:B------:R-:W-:-:S08]  /*26d0*/  DFMA R12, R12, R10, R12 ;  /* 0x0000000a0c0c722b */ /* 0x000fd0000000000c */
[----:B------:R-:W-:-:S08]  /*26e0*/  DMUL R22, R12, UR4 ;  /* 0x000000040c167c28 */ /* 0x000fd00008000000 */
[----:B------:R-:W-:-:S08]  /*26f0*/  DFMA R10, -R8, R22, UR4 ;  /* 0x00000004080a7e2b */ /* 0x000fd00008000116 */
[----:B------:R-:W-:-:S10]  /*2700*/  DFMA R22, R12, R10, R22 ;  /* 0x0000000a0c16722b */ /* 0x000fd40000000016 */
[----:B------:R-:W-:-:S05]  /*2710*/  FFMA R0, RZ, R9, R23 ;  /* 0x00000009ff007223 */ /* 0x000fca0000000017 */
[----:B------:R-:W-:-:S13]  /*2720*/  FSETP.GT.AND P0, PT, |R0|, 1.469367938527859385e-39, PT ;  /* 0x001000000000780b */ /* 0x000fda0003f04200 */
[----:B------:R-:W-:Y:S05]  /*2730*/  @P0 BRA `(.L_x_23) ;  /* 0x0000000000200947 */ /* 0x000fea0003800000 */
[----:B------:R-:W-:Y:S01]  /*2740*/  IMAD.MOV.U32 R10, RZ, RZ, R8 ;  /* 0x000000ffff0a7224 */ /* 0x000fe200078e0008 */
[----:B------:R-:W-:Y:S01]  /*2750*/  MOV R2, 0x27a0 ;  /* 0x000027a000027802 */ /* 0x000fe20000000f00 */
[----:B------:R-:W-:Y:S02]  /*2760*/  IMAD.MOV.U32 R11, RZ, RZ, R9 ;  /* 0x000000ffff0b7224 */ /* 0x000fe400078e0009 */
[----:B------:R-:W-:Y:S02]  /*2770*/  IMAD.MOV.U32 R14, RZ, RZ, 0x54442d18 ;  /* 0x54442d18ff0e7424 */ /* 0x000fe400078e00ff */
[----:B------:R-:W-:-:S07]  /*2780*/  IMAD.MOV.U32 R13, RZ, RZ, 0x400921fb ;  /* 0x400921fbff0d7424 */ /* 0x000fce00078e00ff */
[----:B-----5:R-:W-:Y:S05]  /*2790*/  CALL.REL.NOINC `($__internal_0_$__cuda_sm20_div_rn_f64_full) ;  /* 0x0000000400c07944 */ /* 0x020fea0003c00000 */
[----:B------:R-:W-:Y:S02]  /*27a0*/  IMAD.MOV.U32 R22, RZ, RZ, R16 ;  /* 0x000000ffff167224 */ /* 0x000fe400078e0010 */
[----:B------:R-:W-:-:S07]  /*27b0*/  IMAD.MOV.U32 R23, RZ, RZ, R17 ;  /* 0x000000ffff177224 */ /* 0x000fce00078e0011 */
.L_x_23:
[----:B------:R-:W0:Y:S01]  /*27c0*/  LDCU UR4, c[0x0][0x3b4] ;  /* 0x00007680ff0477ac */ /* 0x000e220008000800 */
[----:B------:R-:W-:Y:S01]  /*27d0*/  IMAD.MOV.U32 R8, RZ, RZ, 0x1 ;  /* 0x00000001ff087424 */ /* 0x000fe200078e00ff */
[----:B------:R-:W-:Y:S01]  /*27e0*/  F2F.F32.F64 R22, R22 ;  /* 0x0000001600167310 */ /* 0x000fe20000301000 */
[----:B------:R-:W-:-:S07]  /*27f0*/  UMOV UR5, 0x401921fb ;  /* 0x401921fb00057882 */ /* 0x000fce0000000000 */
        /* <DEDUP_REMOVED lines=14> */
[----:B------:R-:W-:Y:S01]  /*28e0*/  IMAD.MOV.U32 R14, RZ, RZ, 0x54442d18 ;  /* 0x54442d18ff0e7424 */ /* 0x000fe200078e00ff */
[----:B------:R-:W-:Y:S01]  /*28f0*/  MOV R2, 0x2920 ;  /* 0x0000292000027802 */ /* 0x000fe20000000f00 */
[----:B------:R-:W-:-:S07]  /*2900*/  IMAD.MOV.U32 R13, RZ, RZ, 0x401921fb ;  /* 0x401921fbff0d7424 */ /* 0x000fce00078e00ff */
[----:B-----5:R-:W-:Y:S05]  /*2910*/  CALL.REL.NOINC `($__internal_0_$__cuda_sm20_div_rn_f64_full) ;  /* 0x0000000400607944 */ /* 0x020fea0003c00000 */
[----:B------:R-:W-:Y:S02]  /*2920*/  IMAD.MOV.U32 R8, RZ, RZ, R16 ;  /* 0x000000ffff087224 */ /* 0x000fe400078e0010 */
[----:B------:R-:W-:-:S07]  /*2930*/  IMAD.MOV.U32 R9, RZ, RZ, R17 ;  /* 0x000000ffff097224 */ /* 0x000fce00078e0011 */
.L_x_24:
[----:B------:R0:W1:Y:S01]  /*2940*/  F2F.F32.F64 R9, R8 ;  /* 0x0000000800097310 */ /* 0x0000620000301000 */
[----:B------:R-:W-:Y:S04]  /*2950*/  BSSY.RECONVERGENT B0, `(.L_x_25) ;  /* 0x0000039000007945 */ /* 0x000fe80003800200 */
[----:B------:R-:W-:Y:S05]  /*2960*/  @!P1 BRA `(.L_x_26) ;  /* 0x0000000000dc9947 */ /* 0x000fea0003800000 */
[----:B------:R-:W-:-:S13]  /*2970*/  FSETP.NEU.AND P0, PT, |R3|, +INF , PT ;  /* 0x7f8000000300780b */ /* 0x000fda0003f0d200 */
[----:B------:R-:W-:Y:S01]  /*2980*/  @!P0 FMUL R5, RZ, R3 ;  /* 0x00000003ff058220 */ /* 0x000fe20000400000 */
[----:B------:R-:W-:Y:S01]  /*2990*/  @!P0 IMAD.MOV.U32 R6, RZ, RZ, RZ ;  /* 0x000000ffff068224 */ /* 0x000fe200078e00ff */
[----:B------:R-:W-:Y:S06]  /*29a0*/  @!P0 BRA `(.L_x_26) ;  /* 0x0000000000cc8947 */ /* 0x000fec0003800000 */
[----:B------:R-:W-:Y:S01]  /*29b0*/  IMAD.SHL.U32 R2, R3, 0x100, RZ ;  /* 0x0000010003027824 */ /* 0x000fe200078e00ff */
[----:B------:R-:W2:Y:S01]  /*29c0*/  LDCU.64 UR8, c[0x4][URZ] ;  /* 0x01000000ff0877ac */ /* 0x000ea20008000a00 */
[----:B0-----:R-:W-:Y:S02]  /*29d0*/  IMAD.MOV.U32 R8, RZ, RZ, RZ ;  /* 0x000000ffff087224 */ /* 0x001fe400078e00ff */
[----:B------:R-:W-:Y:S01]  /*29e0*/  IMAD.MOV.U32 R0, RZ, RZ, R1 ;  /* 0x000000ffff007224 */ /* 0x000fe200078e0001 */
[----:B------:R-:W-:Y:S01]  /*29f0*/  LOP3.LUT R15, R2, 0x80000000, RZ, 0xfc, !PT ;  /* 0x80000000020f7812 */ /* 0x000fe200078efcff */
[----:B------:R-:W-:Y:S01]  /*2a00*/  UMOV UR5, URZ ;  /* 0x000000ff00057c82 */ /* 0x000fe20008000000 */
[----:B------:R-:W-:-:S05]  /*2a10*/  UMOV UR4, URZ ;  /* 0x000000ff00047c82 */ /* 0x000fca0008000000 */
.L_x_27:
[----:B--2---:R-:W-:Y:S02]  /*2a20*/  IMAD.U32 R12, RZ, RZ, UR8 ;  /* 0x00000008ff0c7e24 */ /* 0x004fe4000f8e00ff */
        /* <DEDUP_REMOVED lines=19> */
[----:B------:R-:W3:Y:S04]  /*2b60*/  LDL R0, [R12+0x18] ;  /* 0x000018000c007983 */ /* 0x000ee80000100800 */
[----:B------:R-:W3:Y:S04]  /*2b70*/  LDL R5, [R12+0x14] ;  /* 0x000014000c057983 */ /* 0x000ee80000100800 */
[----:B------:R-:W4:Y:S01]  /*2b80*/  @P0 LDL R2, [R12+0x10] ;  /* 0x000010000c020983 */ /* 0x000f220000100800 */
[----:B------:R-:W-:Y:S01]  /*2b90*/  LOP3.LUT R6, R6, 0x1f, RZ, 0xc0, !PT ;  /* 0x0000001f06067812 */ /* 0x000fe200078ec0ff */
[----:B------:R-:W-:Y:S01]  /*2ba0*/  UMOV UR4, 0x54442d19 ;  /* 0x54442d1900047882 */ /* 0x000fe20000000000 */
[----:B------:R-:W-:Y:S01]  /*2bb0*/  UMOV UR5, 0x3bf921fb ;  /* 0x3bf921fb00057882 */ /* 0x000fe20000000000 */
[----:B------:R-:W-:-:S02]  /*2bc0*/  ISETP.GE.AND P1, PT, R3, RZ, PT ;  /* 0x000000ff0300720c */ /* 0x000fc40003f26270 */
[-C--:B---3--:R-:W-:Y:S02]  /*2bd0*/  @P0 SHF.L.W.U32.HI R0, R5, R6.reuse, R0 ;  /* 0x0000000605000219 */ /* 0x088fe40000010e00 */
[----:B----4-:R-:W-:-:S04]  /*2be0*/  @P0 SHF.L.W.U32.HI R5, R2, R6, R5 ;  /* 0x0000000602050219 */ /* 0x010fc80000010e05 */
[C---:B------:R-:W-:Y:S01]  /*2bf0*/  SHF.L.W.U32.HI R6, R5.reuse, 0x2, R0 ;  /* 0x0000000205067819 */ /* 0x040fe20000010e00 */
[----:B------:R-:W-:-:S03]  /*2c00*/  IMAD.SHL.U32 R5, R5, 0x4, RZ ;  /* 0x0000000405057824 */ /* 0x000fc600078e00ff */
[----:B------:R-:W-:Y:S02]  /*2c10*/  SHF.R.S32.HI R2, RZ, 0x1f, R6 ;  /* 0x0000001fff027819 */ /* 0x000fe40000011406 */
[----:B------:R-:W-:Y:S02]  /*2c20*/  LOP3.LUT R3, R6, R3, RZ, 0x3c, !PT ;  /* 0x0000000306037212 */ /* 0x000fe400078e3cff */
[C---:B------:R-:W-:Y:S02]  /*2c30*/  LOP3.LUT R10, R2.reuse, R5, RZ, 0x3c, !PT ;  /* 0x00000005020a7212 */ /* 0x040fe400078e3cff */
[----:B------:R-:W-:Y:S02]  /*2c40*/  LOP3.LUT R11, R2, R6, RZ, 0x3c, !PT ;  /* 0x00000006020b7212 */ /* 0x000fe400078e3cff */
[----:B------:R-:W-:Y:S02]  /*2c50*/  SHF.R.U32.HI R5, RZ, 0x1e, R0 ;  /* 0x0000001eff057819 */ /* 0x000fe40000011600 */
[----:B------:R-:W-:-:S02]  /*2c60*/  ISETP.GE.AND P0, PT, R3, RZ, PT ;  /* 0x000000ff0300720c */ /* 0x000fc40003f06270 */
[----:B------:R-:W0:Y:S01]  /*2c70*/  I2F.F64.S64 R10, R10 ;  /* 0x0000000a000a7312 */ /* 0x000e220000301c00 */
[----:B------:R-:W-:-:S05]  /*2c80*/  LEA.HI R6, R6, R5, RZ, 0x1 ;  /* 0x0000000506067211 */ /* 0x000fca00078f08ff */
[----:B------:R-:W-:-:S04]  /*2c90*/  IMAD.MOV R0, RZ, RZ, -R6 ;  /* 0x000000ffff007224 */ /* 0x000fc800078e0a06 */
[----:B------:R-:W-:Y:S01]  /*2ca0*/  @!P1 IMAD.MOV.U32 R6, RZ, RZ, R0 ;  /* 0x000000ffff069224 */ /* 0x000fe200078e0000 */
[----:B0-----:R-:W-:-:S10]  /*2cb0*/  DMUL R12, R10, UR4 ;  /* 0x000000040a0c7c28 */ /* 0x001fd40008000000 */
[----:B------:R-:W0:Y:S02]  /*2cc0*/  F2F.F32.F64 R12, R12 ;  /* 0x0000000c000c7310 */ /* 0x000e240000301000 */
[----:B0-2---:R-:W-:-:S07]  /*2cd0*/  FSEL R5, -R12, R12, !P0 ;  /* 0x0000000c0c057208 */ /* 0x005fce0004000100 */
.L_x_26:
[----:B------:R-:W-:Y:S05]  /*2ce0*/  BSYNC.RECONVERGENT B0 ;  /* 0x0000000000007941 */ /* 0x000fea0003800200 */
.L_x_25:
[----:B------:R-:W-:Y:S02]  /*2cf0*/  IMAD.MOV.U32 R3, RZ, RZ, 0x37cbac00 ;  /* 0x37cbac00ff037424 */ /* 0x000fe400078e00ff */
[----:B------:R-:W-:Y:S01]  /*2d00*/  FMUL R0, R5, R5 ;  /* 0x0000000505007220 */ /* 0x000fe20000400000 */
[----:B0-----:R-:W-:Y:S01]  /*2d10*/  LOP3.LUT R8, R6, 0x1, RZ, 0xc0, !PT ;  /* 0x0000000106087812 */ /* 0x001fe200078ec0ff */
[----:B------:R-:W0:Y:S01]  /*2d20*/  LDC R10, c[0x0][0x3ac] ;  /* 0x0000eb00ff0a7b82 */ /* 0x000e220000000800 */
[----:B------:R-:W-:Y:S02]  /*2d30*/  IMAD.MOV.U32 R11, RZ, RZ, 0x3d2aaabb ;  /* 0x3d2aaabbff0b7424 */ /* 0x000fe400078e00ff */
[----:B------:R-:W-:Y:S01]  /*2d40*/  FFMA R2, R0, R3, -0.0013887860113754868507 ;  /* 0xbab607ed00027423 */ /* 0x000fe20000000003 */
[----:B------:R-:W-:Y:S01]  /*2d50*/  ISETP.NE.U32.AND P0, PT, R8, 0x1, PT ;  /* 0x000000010800780c */ /* 0x000fe20003f05070 */
[----:B------:R-:W-:Y:S01]  /*2d60*/  IMAD.MOV.U32 R8, RZ, RZ, 0x3effffff ;  /* 0x3effffffff087424 */ /* 0x000fe200078e00ff */
[----:B------:R-:W-:-:S02]  /*2d70*/  LOP3.LUT P1, RZ, R6, 0x2, RZ, 0xc0, !PT ;  /* 0x0000000206ff7812 */ /* 0x000fc4000782c0ff */
[----:B------:R-:W-:Y:S02]  /*2d80*/  FSEL R3, R2, -0.00019574658654164522886, !P0 ;  /* 0xb94d415302037808 */ /* 0x000fe40004000000 */
[----:B------:R-:W-:Y:S02]  /*2d90*/  FSEL R11, R11, 0.0083327032625675201416, !P0 ;  /* 0x3c0885e40b0b7808 */ /* 0x000fe40004000000 */
[----:B------:R-:W-:Y:S02]  /*2da0*/  FSEL R2, -R8, -0.16666662693023681641, !P0 ;  /* 0xbe2aaaa808027808 */ /* 0x000fe40004000100 */
[----:B------:R-:W-:Y:S01]  /*2db0*/  FSEL R5, R5, 1, P0 ;  /* 0x3f80000005057808 */ /* 0x000fe20000000000 */
[----:B------:R-:W-:-:S04]  /*2dc0*/  FFMA R3, R0, R3, R11 ;  /* 0x0000000300037223 */ /* 0x000fc8000000000b */
[C---:B------:R-:W-:Y:S01]  /*2dd0*/  FFMA R6, R0.reuse, R3, R2 ;  /* 0x0000000300067223 */ /* 0x040fe20000000002 */
[----:B------:R-:W-:Y:S01]  /*2de0*/  FFMA R0, R0, R5, RZ ;  /* 0x0000000500007223 */ /* 0x000fe200000000ff */
[----:B------:R-:W2:Y:S03]  /*2df0*/  LDC.64 R2, c[0x0][0x398] ;  /* 0x0000e600ff027b82 */ /* 0x000ea60000000a00 */
[----:B------:R-:W-:Y:S01]  /*2e00*/  FFMA R0, R0, R6, R5 ;  /* 0x0000000600007223 */ /* 0x000fe20000000005 */
[----:B0-----:R-:W-:-:S03]  /*2e10*/  FMUL R5, R10, R10 ;  /* 0x0000000a0a057220 */ /* 0x001fc60000400000 */
[----:B------:R-:W-:-:S04]  /*2e20*/  @P1 FADD R0, RZ, -R0 ;  /* 0x80000000ff001221 */ /* 0x000fc80000000000 */
[----:B------:R-:W-:-:S04]  /*2e30*/  FMUL R5, R0, R5 ;  /* 0x0000000500057220 */ /* 0x000fc80000400000 */
[----:B------:R-:W-:-:S04]  /*2e40*/  FMUL R22, R22, R5 ;  /* 0x0000000516167220 */ /* 0x000fc80000400000 */
[----:B-1----:R-:W-:-:S04]  /*2e50*/  FMUL R22, R9, R22 ;  /* 0x0000001609167220 */ /* 0x002fc80000400000 */
[----:B-----5:R-:W-:Y:S01]  /*2e60*/  FMUL R7, R22, R7 ;  /* 0x0000000716077220 */ /* 0x020fe20000400000 */
[----:B--2---:R-:W-:-:S05]  /*2e70*/  IMAD.WIDE R2, R4, 0x4, R2 ;  /* 0x0000000404027825 */ /* 0x004fca00078e0202 */
[----:B------:R-:W-:Y:S01]  /*2e80*/  STG.E desc[UR6][R2.64], R7 ;  /* 0x0000000702007986 */ /* 0x000fe2000c101906 */
[----:B------:R-:W-:Y:S05]  /*2e90*/  EXIT ;  /* 0x000000000000794d */ /* 0x000fea0003800000 */
        .weak           $__internal_0_$__cuda_sm20_div_rn_f64_full
        .type           $__internal_0_$__cuda_sm20_div_rn_f64_full,@function
        .size           $__internal_0_$__cuda_sm20_div_rn_f64_full,(.L_x_34 - $__internal_0_$__cuda_sm20_div_rn_f64_full)
$__internal_0_$__cuda_sm20_div_rn_f64_full:
[C---:B------:R-:W-:Y:S01]  /*2ea0*/  FSETP.GEU.AND P0, PT, |R11|.reuse, 1.469367938527859385e-39, PT ;  /* 0x001000000b00780b */ /* 0x040fe20003f0e200 */
[----:B------:R-:W-:Y:S01]  /*2eb0*/  IMAD.MOV.U32 R12, RZ, RZ, R14 ;  /* 0x000000ffff0c7224 */ /* 0x000fe200078e000e */
[----:B------:R-:W-:Y:S01]  /*2ec0*/  LOP3.LUT R8, R11, 0x800fffff, RZ, 0xc0, !PT ;  /* 0x800fffff0b087812 */ /* 0x000fe200078ec0ff */
[----:B------:R-:W-:Y:S01]  /*2ed0*/  IMAD.MOV.U32 R14, RZ, RZ, 0x1 ;  /* 0x00000001ff0e7424 */ /* 0x000fe200078e00ff */
[C---:B------:R-:W-:Y:S01]  /*2ee0*/  FSETP.GEU.AND P3, PT, |R13|.reuse, 1.469367938527859385e-39, PT ;  /* 0x001000000d00780b */ /* 0x040fe20003f6e200 */
[----:B------:R-:W-:Y:S01]  /*2ef0*/  BSSY.RECONVERGENT B1, `(.L_x_28) ;  /* 0x0000053000017945 */ /* 0x000fe20003800200 */
[----:B------:R-:W-:Y:S01]  /*2f00*/  LOP3.LUT R9, R8, 0x3ff00000, RZ, 0xfc, !PT ;  /* 0x3ff0000008097812 */ /* 0x000fe200078efcff */
[----:B------:R-:W-:Y:S01]  /*2f10*/  IMAD.MOV.U32 R8, RZ, RZ, R10 ;  /* 0x000000ffff087224 */ /* 0x000fe200078e000a */
[----:B------:R-:W-:Y:S02]  /*2f20*/  LOP3.LUT R23, R13, 0x7ff00000, RZ, 0xc0, !PT ;  /* 0x7ff000000d177812 */ /* 0x000fe400078ec0ff */
[----:B------:R-:W-:-:S03]  /*2f30*/  LOP3.LUT R24, R11, 0x7ff00000, RZ, 0xc0, !PT ;  /* 0x7ff000000b187812 */ /* 0x000fc600078ec0ff */
[----:B------:R-:W-:Y:S01]  /*2f40*/  @!P0 DMUL R8, R10, 8.98846567431157953865e+307 ;  /* 0x7fe000000a088828 */ /* 0x000fe20000000000 */
[----:B------:R-:W-:Y:S01]  /*2f50*/  ISETP.GE.U32.AND P2, PT, R23, R24, PT ;  /* 0x000000181700720c */ /* 0x000fe20003f46070 */
[----:B------:R-:W-:Y:S02]  /*2f60*/  IMAD.MOV.U32 R25, RZ, RZ, R23 ;  /* 0x000000ffff197224 */ /* 0x000fe400078e0017 */
[----:B------:R-:W-:Y:S02]  /*2f70*/  @!P3 LOP3.LUT R0, R11, 0x7ff00000, RZ, 0xc0, !PT ;  /* 0x7ff000000b00b812 */ /* 0x000fe400078ec0ff */
[----:B------:R-:W0:Y:S02]  /*2f80*/  MUFU.RCP64H R15, R9 ;  /* 0x00000009000f7308 */ /* 0x000e240000001800 */
[----:B------:R-:W-:Y:S01]  /*2f90*/  @!P3 ISETP.GE.U32.AND P4, PT, R23, R0, PT ;  /* 0x000000001700b20c */ /* 0x000fe20003f86070 */
[----:B------:R-:W-:Y:S01]  /*2fa0*/  IMAD.MOV.U32 R0, RZ, RZ, 0x1ca00000 ;  /* 0x1ca00000ff007424 */ /* 0x000fe200078e00ff */
[----:B------:R-:W-:-:S04]  /*2fb0*/  @!P0 LOP3.LUT R24, R9, 0x7ff00000, RZ, 0xc0, !PT ;  /* 0x7ff0000009188812 */ /* 0x000fc800078ec0ff */
[----:B------:R-:W-:-:S04]  /*2fc0*/  @!P3 SEL R19, R0, 0x63400000, !P4 ;  /* 0x634000000013b807 */ /* 0x000fc80006000000 */
[----:B------:R-:W-:-:S04]  /*2fd0*/  @!P3 LOP3.LUT R20, R19, 0x80000000, R13, 0xf8, !PT ;  /* 0x800000001314b812 */ /* 0x000fc800078ef80d */
[----:B------:R-:W-:Y:S01]  /*2fe0*/  @!P3 LOP3.LUT R21, R20, 0x100000, RZ, 0xfc, !PT ;  /* 0x001000001415b812 */ /* 0x000fe200078efcff */
[----:B0-----:R-:W-:Y:S01]  /*2ff0*/  DFMA R16, R14, -R8, 1 ;  /* 0x3ff000000e10742b */ /* 0x001fe20000000808 */
[----:B------:R-:W-:-:S07]  /*3000*/  @!P3 IMAD.MOV.U32 R20, RZ, RZ, RZ ;  /* 0x000000ffff14b224 */ /* 0x000fce00078e00ff */
[----:B------:R-:W-:-:S08]  /*3010*/  DFMA R16, R16, R16, R16 ;  /* 0x000000101010722b */ /* 0x000fd00000000010 */
[----:B------:R-:W-:Y:S01]  /*3020*/  DFMA R16, R14, R16, R14 ;  /* 0x000000100e10722b */ /* 0x000fe2000000000e */
[----:B------:R-:W-:Y:S01]  /*3030*/  SEL R15, R0, 0x63400000, !P2 ;  /* 0x63400000000f7807 */ /* 0x000fe20005000000 */
[----:B------:R-:W-:-:S03]  /*3040*/  IMAD.MOV.U32 R14, RZ, RZ, R12 ;  /* 0x000000ffff0e7224 */ /* 0x000fc600078e000c */
[----:B------:R-:W-:-:S03]  /*3050*/  LOP3.LUT R15, R15, 0x800fffff, R13, 0xf8, !PT ;  /* 0x800fffff0f0f7812 */ /* 0x000fc600078ef80d */
[----:B------:R-:W-:-:S03]  /*3060*/  DFMA R18, R16, -R8, 1 ;  /* 0x3ff000001012742b */ /* 0x000fc60000000808 */
[----:B------:R-:W-:-:S05]  /*3070*/  @!P3 DFMA R14, R14, 2, -R20 ;  /* 0x400000000e0eb82b */ /* 0x000fca0000000814 */
[----:B------:R-:W-:-:S05]  /*3080*/  DFMA R18, R16, R18, R16 ;  /* 0x000000121012722b */ /* 0x000fca0000000010 */
[----:B------:R-:W-:-:S03]  /*3090*/  @!P3 LOP3.LUT R25, R15, 0x7ff00000, RZ, 0xc0, !PT ;  /* 0x7ff000000f19b812 */ /* 0x000fc600078ec0ff */
[----:B------:R-:W-:Y:S02]  /*30a0*/  DMUL R16, R18, R14 ;  /* 0x0000000e12107228 */ /* 0x000fe40000000000 */
[----:B------:R-:W-:-:S05]  /*30b0*/  VIADD R26, R25, 0xffffffff ;  /* 0xffffffff191a7836 */ /* 0x000fca0000000000 */
[----:B------:R-:W-:Y:S01]  /*30c0*/  ISETP.GT.U32.AND P0, PT, R26, 0x7feffffe, PT ;  /* 0x7feffffe1a00780c */ /* 0x000fe20003f04070 */
[----:B------:R-:W-:Y:S01]  /*30d0*/  VIADD R26, R24, 0xffffffff ;  /* 0xffffffff181a7836 */ /* 0x000fe20000000000 */
[----:B------:R-:W-:-:S04]  /*30e0*/  DFMA R20, R16, -R8, R14 ;  /* 0x800000081014722b */ /* 0x000fc8000000000e */
[----:B------:R-:W-:-:S04]  /*30f0*/  ISETP.GT.U32.OR P0, PT, R26, 0x7feffffe, P0 ;  /* 0x7feffffe1a00780c */ /* 0x000fc80000704470 */
[----:B------:R-:W-:-:S09]  /*3100*/  DFMA R20, R18, R20, R16 ;  /* 0x000000141214722b */ /* 0x000fd20000000010 */
[----:B------:R-:W-:Y:S05]  /*3110*/  @P0 BRA `(.L_x_29) ;  /* 0x00000000006c0947 */ /* 0x000fea0003800000 */
[----:B------:R-:W-:-:S04]  /*3120*/  LOP3.LUT R16, R11, 0x7ff00000, RZ, 0xc0, !PT ;  /* 0x7ff000000b107812 */ /* 0x000fc800078ec0ff */
[CC--:B------:R-:W-:Y:S02]  /*3130*/  VIADDMNMX R12, R23.reuse, -R16.reuse, 0xb9600000, !PT ;  /* 0xb9600000170c7446 */ /* 0x0c0fe40007800910 */
[----:B------:R-:W-:Y:S02]  /*3140*/  ISETP.GE.U32.AND P0, PT, R23, R16, PT ;  /* 0x000000101700720c */ /* 0x000fe40003f06070 */
[----:B------:R-:W-:Y:S02]  /*3150*/  VIMNMX R12, PT, PT, R12, 0x46a00000, PT ;  /* 0x46a000000c0c7848 */ /* 0x000fe40003fe0100 */
[----:B------:R-:W-:-:S05]  /*3160*/  SEL R13, R0, 0x63400000, !P0 ;  /* 0x63400000000d7807 */ /* 0x000fca0004000000 */
[----:B------:R-:W-:Y:S02]  /*3170*/  IMAD.IADD R0, R12, 0x1, -R13 ;  /* 0x000000010c007824 */ /* 0x000fe400078e0a0d */
[----:B------:R-:W-:Y:S02]  /*3180*/  IMAD.MOV.U32 R12, RZ, RZ, RZ ;  /* 0x000000ffff0c7224 */ /* 0x000fe400078e00ff */
[----:B------:R-:W-:-:S06]  /*3190*/  VIADD R13, R0, 0x7fe00000 ;  /* 0x7fe00000000d7836 */ /* 0x000fcc0000000000 */
[----:B------:R-:W-:-:S10]  /*31a0*/  DMUL R16, R20, R12 ;  /* 0x0000000c14107228 */ /* 0x000fd40000000000 */
[----:B------:R-:W-:-:S13]  /*31b0*/  FSETP.GTU.AND P0, PT, |R17|, 1.469367938527859385e-39, PT ;  /* 0x001000001100780b */ /* 0x000fda0003f0c200 */
[----:B------:R-:W-:Y:S05]  /*31c0*/  @P0 BRA `(.L_x_30) ;  /* 0x0000000000940947 */ /* 0x000fea0003800000 */
[----:B------:R-:W-:Y:S01]  /*31d0*/  DFMA R8, R20, -R8, R14 ;  /* 0x800000081408722b */ /* 0x000fe2000000000e */
[----:B------:R-:W-:-:S09]  /*31e0*/  IMAD.MOV.U32 R12, RZ, RZ, RZ ;  /* 0x000000ffff0c7224 */ /* 0x000fd200078e00ff */
[C---:B------:R-:W-:Y:S02]  /*31f0*/  FSETP.NEU.AND P0, PT, R9.reuse, RZ, PT ;  /* 0x000000ff0900720b */ /* 0x040fe40003f0d000 */
[----:B------:R-:W-:-:S04]  /*3200*/  LOP3.LUT R11, R9, 0x80000000, R11, 0x48, !PT ;  /* 0x80000000090b7812 */ /* 0x000fc800078e480b */
[----:B------:R-:W-:-:S07]  /*3210*/  LOP3.LUT R13, R11, R13, RZ, 0xfc, !PT ;  /* 0x0000000d0b0d7212 */ /* 0x000fce00078efcff */
[----:B------:R-:W-:Y:S05]  /*3220*/  @!P0 BRA `(.L_x_30) ;  /* 0x00000000007c8947 */ /* 0x000fea0003800000 */
[----:B------:R-:W-:Y:S01]  /*3230*/  IMAD.MOV R9, RZ, RZ, -R0 ;  /* 0x000000ffff097224 */ /* 0x000fe200078e0a00 */
[----:B------:R-:W-:Y:S01]  /*3240*/  DMUL.RP R12, R20, R12 ;  /* 0x0000000c140c7228 */ /* 0x000fe20000008000 */
[----:B------:R-:W-:-:S06]  /*3250*/  IMAD.MOV.U32 R8, RZ, RZ, RZ ;  /* 0x000000ffff087224 */ /* 0x000fcc00078e00ff */
[----:B------:R-:W-:-:S03]  /*3260*/  DFMA R8, R16, -R8, R20 ;  /* 0x800000081008722b */ /* 0x000fc60000000014 */
[----:B------:R-:W-:-:S03]  /*3270*/  LOP3.LUT R11, R13, R11, RZ, 0x3c, !PT ;  /* 0x0000000b0d0b7212 */ /* 0x000fc600078e3cff */
[----:B------:R-:W-:-:S04]  /*3280*/  IADD3 R8, PT, PT, -R0, -0x43300000, RZ ;  /* 0xbcd0000000087810 */ /* 0x000fc80007ffe1ff */
[----:B------:R-:W-:-:S04]  /*3290*/  FSETP.NEU.AND P0, PT, |R9|, R8, PT ;  /* 0x000000080900720b */ /* 0x000fc80003f0d200 */
[----:B------:R-:W-:Y:S02]  /*32a0*/  FSEL R16, R12, R16, !P0 ;  /* 0x000000100c107208 */ /* 0x000fe40004000000 */
[----:B------:R-:W-:Y:S01]  /*32b0*/  FSEL R17, R11, R17, !P0 ;  /* 0x000000110b117208 */ /* 0x000fe20004000000 */
[----:B------:R-:W-:Y:S06]  /*32c0*/  BRA `(.L_x_30) ;  /* 0x0000000000547947 */ /* 0x000fec0003800000 */
.L_x_29:
[----:B------:R-:W-:-:S14]  /*32d0*/  DSETP.NAN.AND P0, PT, R12, R12, PT ;  /* 0x0000000c0c00722a */ /* 0x000fdc0003f08000 */
[----:B------:R-:W-:Y:S05]  /*32e0*/  @P0 BRA `(.L_x_31) ;  /* 0x0000000000440947 */ /* 0x000fea0003800000 */
[----:B------:R-:W-:-:S14]  /*32f0*/  DSETP.NAN.AND P0, PT, R10, R10, PT ;  /* 0x0000000a0a00722a */ /* 0x000fdc0003f08000 */
[----:B------:R-:W-:Y:S05]  /*3300*/  @P0 BRA `(.L_x_32) ;  /* 0x0000000000300947 */ /* 0x000fea0003800000 */
[----:B------:R-:W-:Y:S01]  /*3310*/  ISETP.NE.AND P0, PT, R25, R24, PT ;  /* 0x000000181900720c */ /* 0x000fe20003f05270 */
[----:B------:R-:W-:Y:S02]  /*3320*/  IMAD.MOV.U32 R16, RZ, RZ, 0x0 ;  /* 0x00000000ff107424 */ /* 0x000fe400078e00ff */
[----:B------:R-:W-:-:S10]  /*3330*/  IMAD.MOV.U32 R17, RZ, RZ, -0x80000 ;  /* 0xfff80000ff117424 */ /* 0x000fd400078e00ff */
[----:B------:R-:W-:Y:S05]  /*3340*/  @!P0 BRA `(.L_x_30) ;  /* 0x0000000000348947 */ /* 0x000fea0003800000 */
[----:B------:R-:W-:Y:S02]  /*3350*/  ISETP.NE.AND P0, PT, R25, 0x7ff00000, PT ;  /* 0x7ff000001900780c */ /* 0x000fe40003f05270 */
[----:B------:R-:W-:Y:S02]  /*3360*/  LOP3.LUT R17, R13, 0x80000000, R11, 0x48, !PT ;  /* 0x800000000d117812 */ /* 0x000fe400078e480b */
[----:B------:R-:W-:-:S13]  /*3370*/  ISETP.EQ.OR P0, PT, R24, RZ, !P0 ;  /* 0x000000ff1800720c */ /* 0x000fda0004702670 */
[----:B------:R-:W-:Y:S01]  /*3380*/  @P0 LOP3.LUT R0, R17, 0x7ff00000, RZ, 0xfc, !PT ;  /* 0x7ff0000011000812 */ /* 0x000fe200078efcff */
[----:B------:R-:W-:Y:S02]  /*3390*/  @!P0 IMAD.MOV.U32 R16, RZ, RZ, RZ ;  /* 0x000000ffff108224 */ /* 0x000fe400078e00ff */
[----:B------:R-:W-:Y:S02]  /*33a0*/  @P0 IMAD.MOV.U32 R16, RZ, RZ, RZ ;  /* 0x000000ffff100224 */ /* 0x000fe400078e00ff */
[----:B------:R-:W-:Y:S01]  /*33b0*/  @P0 IMAD.MOV.U32 R17, RZ, RZ, R0 ;  /* 0x000000ffff110224 */ /* 0x000fe200078e0000 */
[----:B------:R-:W-:Y:S06]  /*33c0*/  BRA `(.L_x_30) ;  /* 0x0000000000147947 */ /* 0x000fec0003800000 */
.L_x_32:
[----:B------:R-:W-:Y:S01]  /*33d0*/  LOP3.LUT R17, R11, 0x80000, RZ, 0xfc, !PT ;  /* 0x000800000b117812 */ /* 0x000fe200078efcff */
[----:B------:R-:W-:Y:S01]  /*33e0*/  IMAD.MOV.U32 R16, RZ, RZ, R10 ;  /* 0x000000ffff107224 */ /* 0x000fe200078e000a */
[----:B------:R-:W-:Y:S06]  /*33f0*/  BRA `(.L_x_30) ;  /* 0x0000000000087947 */ /* 0x000fec0003800000 */
.L_x_31:
[----:B------:R-:W-:Y:S01]  /*3400*/  LOP3.LUT R17, R13, 0x80000, RZ, 0xfc, !PT ;  /* 0x000800000d117812 */ /* 0x000fe200078efcff */
[----:B------:R-:W-:-:S07]  /*3410*/  IMAD.MOV.U32 R16, RZ, RZ, R12 ;  /* 0x000000ffff107224 */ /* 0x000fce00078e000c */
.L_x_30:
[----:B------:R-:W-:Y:S05]  /*3420*/  BSYNC.RECONVERGENT B1 ;  /* 0x0000000000017941 */ /* 0x000fea0003800200 */
.L_x_28:
[----:B------:R-:W-:Y:S02]  /*3430*/  IMAD.MOV.U32 R8, RZ, RZ, R2 ;  /* 0x000000ffff087224 */ /* 0x000fe400078e0002 */
[----:B------:R-:W-:-:S04]  /*3440*/  IMAD.MOV.U32 R9, RZ, RZ, 0x0 ;  /* 0x00000000ff097424 */ /* 0x000fc800078e00ff */
[----:B------:R-:W-:Y:S05]  /*3450*/  RET.REL.NODEC R8 `(_Z23integrateOnSphereKernelPKfiiiPfffffii10InterpMode) ;  /* 0xffffffc808e87950 */ /* 0x000fea0003c3ffff */
.L_x_33:
[----:B------:R-:W-:-:S00]  /*3460*/  BRA `(.L_x_33) ;  /* 0xfffffffc00fc7947 */ /* 0x000fc0000383ffff */
[----:B------:R-:W-:-:S00]  /*3470*/  NOP ;  /* 0x0000000000007918 */ /* 0x000fc00000000000 */
        /* <DEDUP_REMOVED lines=8> */
.L_x_34:


//--------------------- .nv.global.init           --------------------------
	.section	.nv.global.init,"aw",@progbits
	.align	4
.nv.global.init:
	.type		__cudart_i2opi_f,@object
	.size		__cudart_i2opi_f,(.L_0 - __cudart_i2opi_f)
__cudart_i2opi_f:
        /*0000*/ 	.byte	0x41, 0x90, 0x43, 0x3c, 0x99, 0x95, 0x62, 0xdb, 0xc0, 0xdd, 0x34, 0xf5, 0xd1, 0x57, 0x27, 0xfc
        /*0010*/ 	.byte	0x29, 0x15, 0x44, 0x4e, 0x6e, 0x83, 0xf9, 0xa2
.L_0:


//--------------------- .nv.shared.reserved.0     --------------------------
	.section	.nv.shared.reserved.0,"aw",@nobits
	.weak		__nv_reservedSMEM_offset_0_alias
	.size		__nv_reservedSMEM_offset_0_alias, 0, 64
	.other		__nv_reservedSMEM_offset_0_alias,@"STO_CUDA_RESERVED_SHARED STV_DEFAULT"
__nv_reservedSMEM_offset_0_alias:
	.zero		0
	.zero		64


//--------------------- .nv.constant0._Z23integrateOnSphereKernelPKfiiiPfffffii10InterpMode --------------------------
	.section	.nv.constant0._Z23integrateOnSphereKernelPKfiiiPfffffii10InterpMode,"a",@progbits
	.sectionflags	@""
	.align	4
.nv.constant0._Z23integrateOnSphereKernelPKfiiiPfffffii10InterpMode:
	.zero		956


//--------------------- SYMBOLS --------------------------

	.type		.nv.reservedSmem.offset0,@object
	.size		.nv.reservedSmem.offset0,0x4
